//
// Generated by NVIDIA NVVM Compiler
//
// Compiler Build ID: CL-36424714
// Cuda compilation tools, release 13.0, V13.0.88
// Based on NVVM 20.0.0
//

.version 9.0
.target sm_100
.address_size 64

	// .globl	_Z10pdm_tophatPfS_S_S_S_iiff

.visible .entry _Z10pdm_tophatPfS_S_S_S_iiff(
	.param .u64 .ptr .align 1 _Z10pdm_tophatPfS_S_S_S_iiff_param_0,
	.param .u64 .ptr .align 1 _Z10pdm_tophatPfS_S_S_S_iiff_param_1,
	.param .u64 .ptr .align 1 _Z10pdm_tophatPfS_S_S_S_iiff_param_2,
	.param .u64 .ptr .align 1 _Z10pdm_tophatPfS_S_S_S_iiff_param_3,
	.param .u64 .ptr .align 1 _Z10pdm_tophatPfS_S_S_S_iiff_param_4,
	.param .u32 _Z10pdm_tophatPfS_S_S_S_iiff_param_5,
	.param .u32 _Z10pdm_tophatPfS_S_S_S_iiff_param_6,
	.param .f32 _Z10pdm_tophatPfS_S_S_S_iiff_param_7,
	.param .f32 _Z10pdm_tophatPfS_S_S_S_iiff_param_8
)
{
	.reg .pred 	%p<41>;
	.reg .b32 	%r<29>;
	.reg .b32 	%f<340>;
	.reg .b64 	%rd<46>;

	ld.param.u64 	%rd21, [_Z10pdm_tophatPfS_S_S_S_iiff_param_0];
	ld.param.u64 	%rd22, [_Z10pdm_tophatPfS_S_S_S_iiff_param_1];
	ld.param.u64 	%rd23, [_Z10pdm_tophatPfS_S_S_S_iiff_param_2];
	ld.param.u64 	%rd19, [_Z10pdm_tophatPfS_S_S_S_iiff_param_3];
	ld.param.u32 	%r16, [_Z10pdm_tophatPfS_S_S_S_iiff_param_5];
	ld.param.u32 	%r17, [_Z10pdm_tophatPfS_S_S_S_iiff_param_6];
	ld.param.f32 	%f112, [_Z10pdm_tophatPfS_S_S_S_iiff_param_7];
	ld.param.f32 	%f113, [_Z10pdm_tophatPfS_S_S_S_iiff_param_8];
	cvta.to.global.u64 	%rd1, %rd22;
	cvta.to.global.u64 	%rd2, %rd23;
	cvta.to.global.u64 	%rd3, %rd21;
	mov.u32 	%r18, %ctaid.x;
	mov.u32 	%r19, %ntid.x;
	mov.u32 	%r20, %tid.x;
	mad.lo.s32 	%r1, %r18, %r19, %r20;
	setp.ge.s32 	%p1, %r1, %r17;
	@%p1 bra 	$L__BB0_46;
	cvta.to.global.u64 	%rd24, %rd19;
	mul.wide.s32 	%rd25, %r1, 4;
	add.s64 	%rd26, %rd24, %rd25;
	ld.global.f32 	%f1, [%rd26];
	setp.lt.s32 	%p2, %r16, 1;
	mov.f32 	%f339, 0f00000000;
	@%p2 bra 	$L__BB0_45;
	and.b32  	%r2, %r16, 7;
	and.b32  	%r3, %r16, 3;
	and.b32  	%r4, %r16, 2147483640;
	and.b32  	%r5, %r16, 1;
	neg.s32 	%r6, %r4;
	mov.f32 	%f339, 0f00000000;
	mov.b32 	%r24, 0;
$L__BB0_3:
	setp.lt.u32 	%p3, %r16, 8;
	mul.wide.u32 	%rd27, %r24, 4;
	add.s64 	%rd28, %rd3, %rd27;
	ld.global.f32 	%f3, [%rd28];
	mov.f32 	%f337, 0f00000000;
	mov.b32 	%r27, 0;
	mov.f32 	%f338, %f337;
	@%p3 bra 	$L__BB0_22;
	add.s64 	%rd45, %rd3, 16;
	add.s64 	%rd44, %rd2, 16;
	add.s64 	%rd43, %rd1, 16;
	mov.f32 	%f337, 0f00000000;
	mov.u32 	%r25, %r6;
$L__BB0_5:
	.pragma "nounroll";
	ld.global.f32 	%f120, [%rd45+-16];
	sub.f32 	%f121, %f120, %f3;
	abs.f32 	%f122, %f121;
	mul.f32 	%f123, %f1, %f122;
	cvt.rmi.f32.f32 	%f124, %f123;
	sub.f32 	%f125, %f123, %f124;
	setp.gt.f32 	%p4, %f125, 0f3F000000;
	mov.f32 	%f126, 0f3F800000;
	sub.f32 	%f127, %f126, %f125;
	selp.f32 	%f128, %f127, %f125, %p4;
	setp.geu.f32 	%p5, %f128, %f112;
	mov.f32 	%f295, 0f00000000;
	mov.f32 	%f296, %f295;
	@%p5 bra 	$L__BB0_7;
	ld.global.f32 	%f295, [%rd44+-16];
	ld.global.f32 	%f129, [%rd43+-16];
	mul.f32 	%f296, %f295, %f129;
$L__BB0_7:
	add.f32 	%f10, %f337, %f295;
	add.f32 	%f11, %f338, %f296;
	ld.global.f32 	%f131, [%rd45+-12];
	sub.f32 	%f132, %f131, %f3;
	abs.f32 	%f133, %f132;
	mul.f32 	%f134, %f1, %f133;
	cvt.rmi.f32.f32 	%f135, %f134;
	sub.f32 	%f136, %f134, %f135;
	setp.gt.f32 	%p6, %f136, 0f3F000000;
	mov.f32 	%f137, 0f3F800000;
	sub.f32 	%f138, %f137, %f136;
	selp.f32 	%f139, %f138, %f136, %p6;
	setp.geu.f32 	%p7, %f139, %f112;
	mov.f32 	%f297, 0f00000000;
	mov.f32 	%f298, %f297;
	@%p7 bra 	$L__BB0_9;
	ld.global.f32 	%f297, [%rd44+-12];
	ld.global.f32 	%f140, [%rd43+-12];
	mul.f32 	%f298, %f297, %f140;
$L__BB0_9:
	add.f32 	%f16, %f10, %f297;
	add.f32 	%f17, %f11, %f298;
	ld.global.f32 	%f142, [%rd45+-8];
	sub.f32 	%f143, %f142, %f3;
	abs.f32 	%f144, %f143;
	mul.f32 	%f145, %f1, %f144;
	cvt.rmi.f32.f32 	%f146, %f145;
	sub.f32 	%f147, %f145, %f146;
	setp.gt.f32 	%p8, %f147, 0f3F000000;
	mov.f32 	%f148, 0f3F800000;
	sub.f32 	%f149, %f148, %f147;
	selp.f32 	%f150, %f149, %f147, %p8;
	setp.geu.f32 	%p9, %f150, %f112;
	mov.f32 	%f299, 0f00000000;
	mov.f32 	%f300, %f299;
	@%p9 bra 	$L__BB0_11;
	ld.global.f32 	%f299, [%rd44+-8];
	ld.global.f32 	%f151, [%rd43+-8];
	mul.f32 	%f300, %f299, %f151;
$L__BB0_11:
	add.f32 	%f22, %f16, %f299;
	add.f32 	%f23, %f17, %f300;
	ld.global.f32 	%f153, [%rd45+-4];
	sub.f32 	%f154, %f153, %f3;
	abs.f32 	%f155, %f154;
	mul.f32 	%f156, %f1, %f155;
	cvt.rmi.f32.f32 	%f157, %f156;
	sub.f32 	%f158, %f156, %f157;
	setp.gt.f32 	%p10, %f158, 0f3F000000;
	mov.f32 	%f159, 0f3F800000;
	sub.f32 	%f160, %f159, %f158;
	selp.f32 	%f161, %f160, %f158, %p10;
	setp.geu.f32 	%p11, %f161, %f112;
	mov.f32 	%f301, 0f00000000;
	mov.f32 	%f302, %f301;
	@%p11 bra 	$L__BB0_13;
	ld.global.f32 	%f301, [%rd44+-4];
	ld.global.f32 	%f162, [%rd43+-4];
	mul.f32 	%f302, %f301, %f162;
$L__BB0_13:
	add.f32 	%f28, %f22, %f301;
	add.f32 	%f29, %f23, %f302;
	ld.global.f32 	%f164, [%rd45];
	sub.f32 	%f165, %f164, %f3;
	abs.f32 	%f166, %f165;
	mul.f32 	%f167, %f1, %f166;
	cvt.rmi.f32.f32 	%f168, %f167;
	sub.f32 	%f169, %f167, %f168;
	setp.gt.f32 	%p12, %f169, 0f3F000000;
	mov.f32 	%f170, 0f3F800000;
	sub.f32 	%f171, %f170, %f169;
	selp.f32 	%f172, %f171, %f169, %p12;
	setp.geu.f32 	%p13, %f172, %f112;
	mov.f32 	%f303, 0f00000000;
	mov.f32 	%f304, %f303;
	@%p13 bra 	$L__BB0_15;
	ld.global.f32 	%f303, [%rd44];
	ld.global.f32 	%f173, [%rd43];
	mul.f32 	%f304, %f303, %f173;
$L__BB0_15:
	add.f32 	%f34, %f28, %f303;
	add.f32 	%f35, %f29, %f304;
	ld.global.f32 	%f175, [%rd45+4];
	sub.f32 	%f176, %f175, %f3;
	abs.f32 	%f177, %f176;
	mul.f32 	%f178, %f1, %f177;
	cvt.rmi.f32.f32 	%f179, %f178;
	sub.f32 	%f180, %f178, %f179;
	setp.gt.f32 	%p14, %f180, 0f3F000000;
	mov.f32 	%f181, 0f3F800000;
	sub.f32 	%f182, %f181, %f180;
	selp.f32 	%f183, %f182, %f180, %p14;
	setp.geu.f32 	%p15, %f183, %f112;
	mov.f32 	%f305, 0f00000000;
	mov.f32 	%f306, %f305;
	@%p15 bra 	$L__BB0_17;
	ld.global.f32 	%f305, [%rd44+4];
	ld.global.f32 	%f184, [%rd43+4];
	mul.f32 	%f306, %f305, %f184;
$L__BB0_17:
	add.f32 	%f40, %f34, %f305;
	add.f32 	%f41, %f35, %f306;
	ld.global.f32 	%f186, [%rd45+8];
	sub.f32 	%f187, %f186, %f3;
	abs.f32 	%f188, %f187;
	mul.f32 	%f189, %f1, %f188;
	cvt.rmi.f32.f32 	%f190, %f189;
	sub.f32 	%f191, %f189, %f190;
	setp.gt.f32 	%p16, %f191, 0f3F000000;
	mov.f32 	%f192, 0f3F800000;
	sub.f32 	%f193, %f192, %f191;
	selp.f32 	%f194, %f193, %f191, %p16;
	setp.geu.f32 	%p17, %f194, %f112;
	mov.f32 	%f307, 0f00000000;
	mov.f32 	%f308, %f307;
	@%p17 bra 	$L__BB0_19;
	ld.global.f32 	%f307, [%rd44+8];
	ld.global.f32 	%f195, [%rd43+8];
	mul.f32 	%f308, %f307, %f195;
$L__BB0_19:
	add.f32 	%f46, %f40, %f307;
	add.f32 	%f47, %f41, %f308;
	ld.global.f32 	%f197, [%rd45+12];
	sub.f32 	%f198, %f197, %f3;
	abs.f32 	%f199, %f198;
	mul.f32 	%f200, %f1, %f199;
	cvt.rmi.f32.f32 	%f201, %f200;
	sub.f32 	%f202, %f200, %f201;
	setp.gt.f32 	%p18, %f202, 0f3F000000;
	mov.f32 	%f203, 0f3F800000;
	sub.f32 	%f204, %f203, %f202;
	selp.f32 	%f205, %f204, %f202, %p18;
	setp.geu.f32 	%p19, %f205, %f112;
	mov.f32 	%f309, 0f00000000;
	mov.f32 	%f310, %f309;
	@%p19 bra 	$L__BB0_21;
	ld.global.f32 	%f309, [%rd44+12];
	ld.global.f32 	%f206, [%rd43+12];
	mul.f32 	%f310, %f309, %f206;
$L__BB0_21:
	add.f32 	%f337, %f46, %f309;
	add.f32 	%f338, %f47, %f310;
	add.s32 	%r25, %r25, 8;
	add.s64 	%rd45, %rd45, 32;
	add.s64 	%rd44, %rd44, 32;
	add.s64 	%rd43, %rd43, 32;
	setp.ne.s32 	%p20, %r25, 0;
	mov.u32 	%r27, %r4;
	@%p20 bra 	$L__BB0_5;
$L__BB0_22:
	setp.eq.s32 	%p21, %r2, 0;
	@%p21 bra 	$L__BB0_44;
	add.s32 	%r23, %r2, -1;
	setp.lt.u32 	%p22, %r23, 3;
	@%p22 bra 	$L__BB0_33;
	mul.wide.u32 	%rd29, %r27, 4;
	add.s64 	%rd13, %rd3, %rd29;
	ld.global.f32 	%f209, [%rd13];
	sub.f32 	%f210, %f209, %f3;
	abs.f32 	%f211, %f210;
	mul.f32 	%f212, %f1, %f211;
	cvt.rmi.f32.f32 	%f213, %f212;
	sub.f32 	%f214, %f212, %f213;
	setp.gt.f32 	%p23, %f214, 0f3F000000;
	mov.f32 	%f215, 0f3F800000;
	sub.f32 	%f216, %f215, %f214;
	selp.f32 	%f217, %f216, %f214, %p23;
	setp.geu.f32 	%p24, %f217, %f112;
	add.s64 	%rd14, %rd2, %rd29;
	add.s64 	%rd15, %rd1, %rd29;
	mov.f32 	%f315, 0f00000000;
	mov.f32 	%f316, %f315;
	@%p24 bra 	$L__BB0_26;
	ld.global.f32 	%f315, [%rd14];
	ld.global.f32 	%f218, [%rd15];
	mul.f32 	%f316, %f315, %f218;
$L__BB0_26:
	add.f32 	%f62, %f337, %f315;
	add.f32 	%f63, %f338, %f316;
	ld.global.f32 	%f220, [%rd13+4];
	sub.f32 	%f221, %f220, %f3;
	abs.f32 	%f222, %f221;
	mul.f32 	%f223, %f1, %f222;
	cvt.rmi.f32.f32 	%f224, %f223;
	sub.f32 	%f225, %f223, %f224;
	setp.gt.f32 	%p25, %f225, 0f3F000000;
	mov.f32 	%f226, 0f3F800000;
	sub.f32 	%f227, %f226, %f225;
	selp.f32 	%f228, %f227, %f225, %p25;
	setp.geu.f32 	%p26, %f228, %f112;
	mov.f32 	%f317, 0f00000000;
	mov.f32 	%f318, %f317;
	@%p26 bra 	$L__BB0_28;
	ld.global.f32 	%f317, [%rd14+4];
	ld.global.f32 	%f229, [%rd15+4];
	mul.f32 	%f318, %f317, %f229;
$L__BB0_28:
	add.f32 	%f68, %f62, %f317;
	add.f32 	%f69, %f63, %f318;
	ld.global.f32 	%f231, [%rd13+8];
	sub.f32 	%f232, %f231, %f3;
	abs.f32 	%f233, %f232;
	mul.f32 	%f234, %f1, %f233;
	cvt.rmi.f32.f32 	%f235, %f234;
	sub.f32 	%f236, %f234, %f235;
	setp.gt.f32 	%p27, %f236, 0f3F000000;
	mov.f32 	%f237, 0f3F800000;
	sub.f32 	%f238, %f237, %f236;
	selp.f32 	%f239, %f238, %f236, %p27;
	setp.geu.f32 	%p28, %f239, %f112;
	mov.f32 	%f319, 0f00000000;
	mov.f32 	%f320, %f319;
	@%p28 bra 	$L__BB0_30;
	ld.global.f32 	%f319, [%rd14+8];
	ld.global.f32 	%f240, [%rd15+8];
	mul.f32 	%f320, %f319, %f240;
$L__BB0_30:
	add.f32 	%f74, %f68, %f319;
	add.f32 	%f75, %f69, %f320;
	ld.global.f32 	%f242, [%rd13+12];
	sub.f32 	%f243, %f242, %f3;
	abs.f32 	%f244, %f243;
	mul.f32 	%f245, %f1, %f244;
	cvt.rmi.f32.f32 	%f246, %f245;
	sub.f32 	%f247, %f245, %f246;
	setp.gt.f32 	%p29, %f247, 0f3F000000;
	mov.f32 	%f248, 0f3F800000;
	sub.f32 	%f249, %f248, %f247;
	selp.f32 	%f250, %f249, %f247, %p29;
	setp.geu.f32 	%p30, %f250, %f112;
	mov.f32 	%f321, 0f00000000;
	mov.f32 	%f322, %f321;
	@%p30 bra 	$L__BB0_32;
	ld.global.f32 	%f321, [%rd14+12];
	ld.global.f32 	%f251, [%rd15+12];
	mul.f32 	%f322, %f321, %f251;
$L__BB0_32:
	add.f32 	%f337, %f74, %f321;
	add.f32 	%f338, %f75, %f322;
	add.s32 	%r27, %r27, 4;
$L__BB0_33:
	setp.eq.s32 	%p31, %r3, 0;
	@%p31 bra 	$L__BB0_44;
	setp.eq.s32 	%p32, %r3, 1;
	@%p32 bra 	$L__BB0_40;
	mul.wide.u32 	%rd30, %r27, 4;
	add.s64 	%rd16, %rd3, %rd30;
	ld.global.f32 	%f254, [%rd16];
	sub.f32 	%f255, %f254, %f3;
	abs.f32 	%f256, %f255;
	mul.f32 	%f257, %f1, %f256;
	cvt.rmi.f32.f32 	%f258, %f257;
	sub.f32 	%f259, %f257, %f258;
	setp.gt.f32 	%p33, %f259, 0f3F000000;
	mov.f32 	%f260, 0f3F800000;
	sub.f32 	%f261, %f260, %f259;
	selp.f32 	%f262, %f261, %f259, %p33;
	setp.geu.f32 	%p34, %f262, %f112;
	add.s64 	%rd17, %rd2, %rd30;
	add.s64 	%rd18, %rd1, %rd30;
	mov.f32 	%f327, 0f00000000;
	mov.f32 	%f328, %f327;
	@%p34 bra 	$L__BB0_37;
	ld.global.f32 	%f327, [%rd17];
	ld.global.f32 	%f263, [%rd18];
	mul.f32 	%f328, %f327, %f263;
$L__BB0_37:
	add.f32 	%f90, %f337, %f327;
	add.f32 	%f91, %f338, %f328;
	ld.global.f32 	%f265, [%rd16+4];
	sub.f32 	%f266, %f265, %f3;
	abs.f32 	%f267, %f266;
	mul.f32 	%f268, %f1, %f267;
	cvt.rmi.f32.f32 	%f269, %f268;
	sub.f32 	%f270, %f268, %f269;
	setp.gt.f32 	%p35, %f270, 0f3F000000;
	mov.f32 	%f271, 0f3F800000;
	sub.f32 	%f272, %f271, %f270;
	selp.f32 	%f273, %f272, %f270, %p35;
	setp.geu.f32 	%p36, %f273, %f112;
	mov.f32 	%f329, 0f00000000;
	mov.f32 	%f330, %f329;
	@%p36 bra 	$L__BB0_39;
	ld.global.f32 	%f329, [%rd17+4];
	ld.global.f32 	%f274, [%rd18+4];
	mul.f32 	%f330, %f329, %f274;
$L__BB0_39:
	add.f32 	%f337, %f90, %f329;
	add.f32 	%f338, %f91, %f330;
	add.s32 	%r27, %r27, 2;
$L__BB0_40:
	setp.eq.s32 	%p37, %r5, 0;
	@%p37 bra 	$L__BB0_44;
	mul.wide.u32 	%rd31, %r27, 4;
	add.s64 	%rd32, %rd3, %rd31;
	ld.global.f32 	%f276, [%rd32];
	sub.f32 	%f277, %f276, %f3;
	abs.f32 	%f278, %f277;
	mul.f32 	%f279, %f1, %f278;
	cvt.rmi.f32.f32 	%f280, %f279;
	sub.f32 	%f281, %f279, %f280;
	setp.gt.f32 	%p38, %f281, 0f3F000000;
	mov.f32 	%f282, 0f3F800000;
	sub.f32 	%f283, %f282, %f281;
	selp.f32 	%f284, %f283, %f281, %p38;
	setp.geu.f32 	%p39, %f284, %f112;
	mov.f32 	%f335, 0f00000000;
	mov.f32 	%f336, %f335;
	@%p39 bra 	$L__BB0_43;
	add.s64 	%rd34, %rd2, %rd31;
	ld.global.f32 	%f335, [%rd34];
	add.s64 	%rd35, %rd1, %rd31;
	ld.global.f32 	%f285, [%rd35];
	mul.f32 	%f336, %f335, %f285;
$L__BB0_43:
	add.f32 	%f337, %f337, %f335;
	add.f32 	%f338, %f338, %f336;
$L__BB0_44:
	div.rn.f32 	%f286, %f338, %f337;
	mul.wide.u32 	%rd36, %r24, 4;
	add.s64 	%rd37, %rd2, %rd36;
	ld.global.f32 	%f287, [%rd37];
	add.s64 	%rd38, %rd1, %rd36;
	ld.global.f32 	%f288, [%rd38];
	sub.f32 	%f289, %f288, %f286;
	mul.f32 	%f290, %f287, %f289;
	fma.rn.f32 	%f339, %f289, %f290, %f339;
	add.s32 	%r24, %r24, 1;
	setp.ne.s32 	%p40, %r24, %r16;
	@%p40 bra 	$L__BB0_3;
$L__BB0_45:
	ld.param.u64 	%rd42, [_Z10pdm_tophatPfS_S_S_S_iiff_param_4];
	div.rn.f32 	%f291, %f113, %f339;
	cvta.to.global.u64 	%rd39, %rd42;
	mul.wide.s32 	%rd40, %r1, 4;
	add.s64 	%rd41, %rd39, %rd40;
	st.global.f32 	[%rd41], %f291;
$L__BB0_46:
	ret;

}
	// .globl	_Z9pdm_gaussPfS_S_S_S_iiff
.visible .entry _Z9pdm_gaussPfS_S_S_S_iiff(
	.param .u64 .ptr .align 1 _Z9pdm_gaussPfS_S_S_S_iiff_param_0,
	.param .u64 .ptr .align 1 _Z9pdm_gaussPfS_S_S_S_iiff_param_1,
	.param .u64 .ptr .align 1 _Z9pdm_gaussPfS_S_S_S_iiff_param_2,
	.param .u64 .ptr .align 1 _Z9pdm_gaussPfS_S_S_S_iiff_param_3,
	.param .u64 .ptr .align 1 _Z9pdm_gaussPfS_S_S_S_iiff_param_4,
	.param .u32 _Z9pdm_gaussPfS_S_S_S_iiff_param_5,
	.param .u32 _Z9pdm_gaussPfS_S_S_S_iiff_param_6,
	.param .f32 _Z9pdm_gaussPfS_S_S_S_iiff_param_7,
	.param .f32 _Z9pdm_gaussPfS_S_S_S_iiff_param_8
)
{
	.reg .pred 	%p<16>;
	.reg .b32 	%r<38>;
	.reg .b32 	%f<244>;
	.reg .b64 	%rd<41>;

	ld.param.u64 	%rd15, [_Z9pdm_gaussPfS_S_S_S_iiff_param_0];
	ld.param.u64 	%rd16, [_Z9pdm_gaussPfS_S_S_S_iiff_param_1];
	ld.param.u64 	%rd17, [_Z9pdm_gaussPfS_S_S_S_iiff_param_2];
	ld.param.u64 	%rd13, [_Z9pdm_gaussPfS_S_S_S_iiff_param_3];
	ld.param.u32 	%r13, [_Z9pdm_gaussPfS_S_S_S_iiff_param_5];
	ld.param.u32 	%r14, [_Z9pdm_gaussPfS_S_S_S_iiff_param_6];
	ld.param.f32 	%f24, [_Z9pdm_gaussPfS_S_S_S_iiff_param_7];
	ld.param.f32 	%f25, [_Z9pdm_gaussPfS_S_S_S_iiff_param_8];
	cvta.to.global.u64 	%rd1, %rd16;
	cvta.to.global.u64 	%rd2, %rd17;
	cvta.to.global.u64 	%rd3, %rd15;
	mov.u32 	%r15, %ctaid.x;
	mov.u32 	%r16, %ntid.x;
	mov.u32 	%r17, %tid.x;
	mad.lo.s32 	%r1, %r15, %r16, %r17;
	setp.ge.s32 	%p1, %r1, %r14;
	@%p1 bra 	$L__BB1_13;
	cvta.to.global.u64 	%rd18, %rd13;
	mul.wide.s32 	%rd19, %r1, 4;
	add.s64 	%rd20, %rd18, %rd19;
	ld.global.f32 	%f1, [%rd20];
	setp.lt.s32 	%p2, %r13, 1;
	mov.f32 	%f243, 0f00000000;
	@%p2 bra 	$L__BB1_12;
	and.b32  	%r2, %r13, 3;
	and.b32  	%r3, %r13, 2147483644;
	and.b32  	%r4, %r13, 1;
	neg.s32 	%r5, %r3;
	mov.f32 	%f243, 0f00000000;
	mov.b32 	%r34, 0;
$L__BB1_3:
	setp.lt.u32 	%p3, %r13, 4;
	mul.wide.u32 	%rd21, %r34, 4;
	add.s64 	%rd22, %rd3, %rd21;
	ld.global.f32 	%f3, [%rd22];
	mov.f32 	%f234, 0f00000000;
	mov.b32 	%r37, 0;
	mov.f32 	%f233, %f234;
	@%p3 bra 	$L__BB1_6;
	add.s64 	%rd40, %rd3, 8;
	add.s64 	%rd39, %rd2, 8;
	add.s64 	%rd38, %rd1, 8;
	mov.f32 	%f234, 0f00000000;
	mov.u32 	%r35, %r5;
$L__BB1_5:
	.pragma "nounroll";
	ld.global.f32 	%f31, [%rd40+-8];
	sub.f32 	%f32, %f31, %f3;
	abs.f32 	%f33, %f32;
	mul.f32 	%f34, %f1, %f33;
	cvt.rmi.f32.f32 	%f35, %f34;
	sub.f32 	%f36, %f34, %f35;
	setp.gt.f32 	%p4, %f36, 0f3F000000;
	mov.f32 	%f37, 0f3F800000;
	sub.f32 	%f38, %f37, %f36;
	selp.f32 	%f39, %f38, %f36, %p4;
	ld.global.f32 	%f40, [%rd39+-8];
	mul.f32 	%f41, %f39, 0fBF000000;
	div.rn.f32 	%f42, %f41, %f24;
	mul.f32 	%f43, %f39, %f42;
	div.rn.f32 	%f44, %f43, %f24;
	fma.rn.f32 	%f45, %f44, 0f3BBB989D, 0f3F000000;
	cvt.sat.f32.f32 	%f46, %f45;
	mov.f32 	%f47, 0f4B400001;
	mov.f32 	%f48, 0f437C0000;
	fma.rm.f32 	%f49, %f46, %f48, %f47;
	add.f32 	%f50, %f49, 0fCB40007F;
	neg.f32 	%f51, %f50;
	fma.rn.f32 	%f52, %f44, 0f3FB8AA3B, %f51;
	fma.rn.f32 	%f53, %f44, 0f32A57060, %f52;
	mov.b32 	%r20, %f49;
	shl.b32 	%r21, %r20, 23;
	mov.b32 	%f54, %r21;
	ex2.approx.ftz.f32 	%f55, %f53;
	mul.f32 	%f56, %f55, %f54;
	mul.f32 	%f57, %f40, %f56;
	ld.global.f32 	%f58, [%rd38+-8];
	fma.rn.f32 	%f59, %f58, %f57, %f233;
	add.f32 	%f60, %f234, %f57;
	ld.global.f32 	%f61, [%rd40+-4];
	sub.f32 	%f62, %f61, %f3;
	abs.f32 	%f63, %f62;
	mul.f32 	%f64, %f1, %f63;
	cvt.rmi.f32.f32 	%f65, %f64;
	sub.f32 	%f66, %f64, %f65;
	setp.gt.f32 	%p5, %f66, 0f3F000000;
	sub.f32 	%f67, %f37, %f66;
	selp.f32 	%f68, %f67, %f66, %p5;
	ld.global.f32 	%f69, [%rd39+-4];
	mul.f32 	%f70, %f68, 0fBF000000;
	div.rn.f32 	%f71, %f70, %f24;
	mul.f32 	%f72, %f68, %f71;
	div.rn.f32 	%f73, %f72, %f24;
	fma.rn.f32 	%f74, %f73, 0f3BBB989D, 0f3F000000;
	cvt.sat.f32.f32 	%f75, %f74;
	fma.rm.f32 	%f76, %f75, %f48, %f47;
	add.f32 	%f77, %f76, 0fCB40007F;
	neg.f32 	%f78, %f77;
	fma.rn.f32 	%f79, %f73, 0f3FB8AA3B, %f78;
	fma.rn.f32 	%f80, %f73, 0f32A57060, %f79;
	mov.b32 	%r22, %f76;
	shl.b32 	%r23, %r22, 23;
	mov.b32 	%f81, %r23;
	ex2.approx.ftz.f32 	%f82, %f80;
	mul.f32 	%f83, %f82, %f81;
	mul.f32 	%f84, %f69, %f83;
	ld.global.f32 	%f85, [%rd38+-4];
	fma.rn.f32 	%f86, %f85, %f84, %f59;
	add.f32 	%f87, %f60, %f84;
	ld.global.f32 	%f88, [%rd40];
	sub.f32 	%f89, %f88, %f3;
	abs.f32 	%f90, %f89;
	mul.f32 	%f91, %f1, %f90;
	cvt.rmi.f32.f32 	%f92, %f91;
	sub.f32 	%f93, %f91, %f92;
	setp.gt.f32 	%p6, %f93, 0f3F000000;
	sub.f32 	%f94, %f37, %f93;
	selp.f32 	%f95, %f94, %f93, %p6;
	ld.global.f32 	%f96, [%rd39];
	mul.f32 	%f97, %f95, 0fBF000000;
	div.rn.f32 	%f98, %f97, %f24;
	mul.f32 	%f99, %f95, %f98;
	div.rn.f32 	%f100, %f99, %f24;
	fma.rn.f32 	%f101, %f100, 0f3BBB989D, 0f3F000000;
	cvt.sat.f32.f32 	%f102, %f101;
	fma.rm.f32 	%f103, %f102, %f48, %f47;
	add.f32 	%f104, %f103, 0fCB40007F;
	neg.f32 	%f105, %f104;
	fma.rn.f32 	%f106, %f100, 0f3FB8AA3B, %f105;
	fma.rn.f32 	%f107, %f100, 0f32A57060, %f106;
	mov.b32 	%r24, %f103;
	shl.b32 	%r25, %r24, 23;
	mov.b32 	%f108, %r25;
	ex2.approx.ftz.f32 	%f109, %f107;
	mul.f32 	%f110, %f109, %f108;
	mul.f32 	%f111, %f96, %f110;
	ld.global.f32 	%f112, [%rd38];
	fma.rn.f32 	%f113, %f112, %f111, %f86;
	add.f32 	%f114, %f87, %f111;
	ld.global.f32 	%f115, [%rd40+4];
	sub.f32 	%f116, %f115, %f3;
	abs.f32 	%f117, %f116;
	mul.f32 	%f118, %f1, %f117;
	cvt.rmi.f32.f32 	%f119, %f118;
	sub.f32 	%f120, %f118, %f119;
	setp.gt.f32 	%p7, %f120, 0f3F000000;
	sub.f32 	%f121, %f37, %f120;
	selp.f32 	%f122, %f121, %f120, %p7;
	ld.global.f32 	%f123, [%rd39+4];
	mul.f32 	%f124, %f122, 0fBF000000;
	div.rn.f32 	%f125, %f124, %f24;
	mul.f32 	%f126, %f122, %f125;
	div.rn.f32 	%f127, %f126, %f24;
	fma.rn.f32 	%f128, %f127, 0f3BBB989D, 0f3F000000;
	cvt.sat.f32.f32 	%f129, %f128;
	fma.rm.f32 	%f130, %f129, %f48, %f47;
	add.f32 	%f131, %f130, 0fCB40007F;
	neg.f32 	%f132, %f131;
	fma.rn.f32 	%f133, %f127, 0f3FB8AA3B, %f132;
	fma.rn.f32 	%f134, %f127, 0f32A57060, %f133;
	mov.b32 	%r26, %f130;
	shl.b32 	%r27, %r26, 23;
	mov.b32 	%f135, %r27;
	ex2.approx.ftz.f32 	%f136, %f134;
	mul.f32 	%f137, %f136, %f135;
	mul.f32 	%f138, %f123, %f137;
	ld.global.f32 	%f139, [%rd38+4];
	fma.rn.f32 	%f233, %f139, %f138, %f113;
	add.f32 	%f234, %f114, %f138;
	add.s32 	%r35, %r35, 4;
	add.s64 	%rd40, %rd40, 16;
	add.s64 	%rd39, %rd39, 16;
	add.s64 	%rd38, %rd38, 16;
	setp.ne.s32 	%p8, %r35, 0;
	mov.u32 	%r37, %r3;
	@%p8 bra 	$L__BB1_5;
$L__BB1_6:
	setp.eq.s32 	%p9, %r2, 0;
	@%p9 bra 	$L__BB1_11;
	setp.eq.s32 	%p10, %r2, 1;
	@%p10 bra 	$L__BB1_9;
	mul.wide.u32 	%rd23, %r37, 4;
	add.s64 	%rd24, %rd3, %rd23;
	ld.global.f32 	%f141, [%rd24];
	sub.f32 	%f142, %f141, %f3;
	abs.f32 	%f143, %f142;
	mul.f32 	%f144, %f1, %f143;
	cvt.rmi.f32.f32 	%f145, %f144;
	sub.f32 	%f146, %f144, %f145;
	setp.gt.f32 	%p11, %f146, 0f3F000000;
	mov.f32 	%f147, 0f3F800000;
	sub.f32 	%f148, %f147, %f146;
	selp.f32 	%f149, %f148, %f146, %p11;
	add.s64 	%rd25, %rd2, %rd23;
	ld.global.f32 	%f150, [%rd25];
	mul.f32 	%f151, %f149, 0fBF000000;
	div.rn.f32 	%f152, %f151, %f24;
	mul.f32 	%f153, %f149, %f152;
	div.rn.f32 	%f154, %f153, %f24;
	fma.rn.f32 	%f155, %f154, 0f3BBB989D, 0f3F000000;
	cvt.sat.f32.f32 	%f156, %f155;
	mov.f32 	%f157, 0f4B400001;
	mov.f32 	%f158, 0f437C0000;
	fma.rm.f32 	%f159, %f156, %f158, %f157;
	add.f32 	%f160, %f159, 0fCB40007F;
	neg.f32 	%f161, %f160;
	fma.rn.f32 	%f162, %f154, 0f3FB8AA3B, %f161;
	fma.rn.f32 	%f163, %f154, 0f32A57060, %f162;
	mov.b32 	%r28, %f159;
	shl.b32 	%r29, %r28, 23;
	mov.b32 	%f164, %r29;
	ex2.approx.ftz.f32 	%f165, %f163;
	mul.f32 	%f166, %f165, %f164;
	mul.f32 	%f167, %f150, %f166;
	add.s64 	%rd26, %rd1, %rd23;
	ld.global.f32 	%f168, [%rd26];
	fma.rn.f32 	%f169, %f168, %f167, %f233;
	add.f32 	%f170, %f234, %f167;
	ld.global.f32 	%f171, [%rd24+4];
	sub.f32 	%f172, %f171, %f3;
	abs.f32 	%f173, %f172;
	mul.f32 	%f174, %f1, %f173;
	cvt.rmi.f32.f32 	%f175, %f174;
	sub.f32 	%f176, %f174, %f175;
	setp.gt.f32 	%p12, %f176, 0f3F000000;
	sub.f32 	%f177, %f147, %f176;
	selp.f32 	%f178, %f177, %f176, %p12;
	ld.global.f32 	%f179, [%rd25+4];
	mul.f32 	%f180, %f178, 0fBF000000;
	div.rn.f32 	%f181, %f180, %f24;
	mul.f32 	%f182, %f178, %f181;
	div.rn.f32 	%f183, %f182, %f24;
	fma.rn.f32 	%f184, %f183, 0f3BBB989D, 0f3F000000;
	cvt.sat.f32.f32 	%f185, %f184;
	fma.rm.f32 	%f186, %f185, %f158, %f157;
	add.f32 	%f187, %f186, 0fCB40007F;
	neg.f32 	%f188, %f187;
	fma.rn.f32 	%f189, %f183, 0f3FB8AA3B, %f188;
	fma.rn.f32 	%f190, %f183, 0f32A57060, %f189;
	mov.b32 	%r30, %f186;
	shl.b32 	%r31, %r30, 23;
	mov.b32 	%f191, %r31;
	ex2.approx.ftz.f32 	%f192, %f190;
	mul.f32 	%f193, %f192, %f191;
	mul.f32 	%f194, %f179, %f193;
	ld.global.f32 	%f195, [%rd26+4];
	fma.rn.f32 	%f233, %f195, %f194, %f169;
	add.f32 	%f234, %f170, %f194;
	add.s32 	%r37, %r37, 2;
$L__BB1_9:
	setp.eq.s32 	%p13, %r4, 0;
	@%p13 bra 	$L__BB1_11;
	mul.wide.u32 	%rd27, %r37, 4;
	add.s64 	%rd28, %rd3, %rd27;
	ld.global.f32 	%f196, [%rd28];
	sub.f32 	%f197, %f196, %f3;
	abs.f32 	%f198, %f197;
	mul.f32 	%f199, %f1, %f198;
	cvt.rmi.f32.f32 	%f200, %f199;
	sub.f32 	%f201, %f199, %f200;
	setp.gt.f32 	%p14, %f201, 0f3F000000;
	mov.f32 	%f202, 0f3F800000;
	sub.f32 	%f203, %f202, %f201;
	selp.f32 	%f204, %f203, %f201, %p14;
	add.s64 	%rd29, %rd2, %rd27;
	ld.global.f32 	%f205, [%rd29];
	mul.f32 	%f206, %f204, 0fBF000000;
	div.rn.f32 	%f207, %f206, %f24;
	mul.f32 	%f208, %f204, %f207;
	div.rn.f32 	%f209, %f208, %f24;
	fma.rn.f32 	%f210, %f209, 0f3BBB989D, 0f3F000000;
	cvt.sat.f32.f32 	%f211, %f210;
	mov.f32 	%f212, 0f4B400001;
	mov.f32 	%f213, 0f437C0000;
	fma.rm.f32 	%f214, %f211, %f213, %f212;
	add.f32 	%f215, %f214, 0fCB40007F;
	neg.f32 	%f216, %f215;
	fma.rn.f32 	%f217, %f209, 0f3FB8AA3B, %f216;
	fma.rn.f32 	%f218, %f209, 0f32A57060, %f217;
	mov.b32 	%r32, %f214;
	shl.b32 	%r33, %r32, 23;
	mov.b32 	%f219, %r33;
	ex2.approx.ftz.f32 	%f220, %f218;
	mul.f32 	%f221, %f220, %f219;
	mul.f32 	%f222, %f205, %f221;
	add.s64 	%rd30, %rd1, %rd27;
	ld.global.f32 	%f223, [%rd30];
	fma.rn.f32 	%f233, %f223, %f222, %f233;
	add.f32 	%f234, %f234, %f222;
$L__BB1_11:
	div.rn.f32 	%f224, %f233, %f234;
	mul.wide.u32 	%rd31, %r34, 4;
	add.s64 	%rd32, %rd2, %rd31;
	ld.global.f32 	%f225, [%rd32];
	add.s64 	%rd33, %rd1, %rd31;
	ld.global.f32 	%f226, [%rd33];
	sub.f32 	%f227, %f226, %f224;
	mul.f32 	%f228, %f225, %f227;
	fma.rn.f32 	%f243, %f227, %f228, %f243;
	add.s32 	%r34, %r34, 1;
	setp.ne.s32 	%p15, %r34, %r13;
	@%p15 bra 	$L__BB1_3;
$L__BB1_12:
	ld.param.u64 	%rd37, [_Z9pdm_gaussPfS_S_S_S_iiff_param_4];
	div.rn.f32 	%f229, %f25, %f243;
	cvta.to.global.u64 	%rd34, %rd37;
	mul.wide.s32 	%rd35, %r1, 4;
	add.s64 	%rd36, %rd34, %rd35;
	st.global.f32 	[%rd36], %f229;
$L__BB1_13:
	ret;

}


// ===== COMPILED SASS (sm_100) =====

	.target	sm_100

	.elftype	@"ET_EXEC"


//--------------------- .note.nv.tkinfo           --------------------------
	.section	.note.nv.tkinfo,"",@"SHT_NOTE"
	.sectionflags	@"SHF_NOTE_NV_TKINFO"
	.tkinfo
        /*0018*/ 	.word	0x00000002
        /*0030*/ 	.string	""
        /*0030*/ 	.string	"ptxas"
        /*0030*/ 	.string	"Cuda compilation tools, release 13.0, V13.0.88"
        /*0030*/ 	.string	"Build cuda_13.0.r13.0/compiler.36424714_0"
        /*0030*/ 	.string	"-arch sm_100 -m 64 "



//--------------------- .note.nv.cuinfo           --------------------------
	.section	.note.nv.cuinfo,"",@"SHT_NOTE"
	.sectionflags	@"SHF_NOTE_NV_CUINFO"
        /*0018*/ 	.short	0x0002
        /*001a*/ 	.short	0x0064
        /*001c*/ 	.short	0x0082
	.zero		2


//--------------------- .nv.info                  --------------------------
	.section	.nv.info,"",@"SHT_CUDA_INFO"
	.align	4


	//----- nvinfo : EIATTR_REGCOUNT
	.align		4
        /*0000*/ 	.byte	0x04, 0x2f
        /*0002*/ 	.short	(.L_1 - .L_0)
	.align		4
.L_0:
        /*0004*/ 	.word	index@(_Z10pdm_tophatPfS_S_S_S_iiff)
        /*0008*/ 	.word	0x00000020


	//----- nvinfo : EIATTR_FRAME_SIZE
	.align		4
.L_1:
        /*000c*/ 	.byte	0x04, 0x11
        /*000e*/ 	.short	(.L_3 - .L_2)
	.align		4
.L_2:
        /*0010*/ 	.word	index@($__internal_1_$__cuda_sm3x_div_rn_noftz_f32_slowpath)
        /*0014*/ 	.word	0x00000000


	//----- nvinfo : EIATTR_FRAME_SIZE
	.align		4
.L_3:
        /*0018*/ 	.byte	0x04, 0x11
        /*001a*/ 	.short	(.L_5 - .L_4)
	.align		4
.L_4:
        /*001c*/ 	.word	index@(_Z10pdm_tophatPfS_S_S_S_iiff)
        /*0020*/ 	.word	0x00000000


	//----- nvinfo : EIATTR_REGCOUNT
	.align		4
.L_5:
        /*0024*/ 	.byte	0x04, 0x2f
        /*0026*/ 	.short	(.L_7 - .L_6)
	.align		4
.L_6:
        /*0028*/ 	.word	index@(_Z9pdm_gaussPfS_S_S_S_iiff)
        /*002c*/ 	.word	0x00000020


	//----- nvinfo : EIATTR_FRAME_SIZE
	.align		4
.L_7:
        /*0030*/ 	.byte	0x04, 0x11
        /*0032*/ 	.short	(.L_9 - .L_8)
	.align		4
.L_8:
        /*0034*/ 	.word	index@($__internal_0_$__cuda_sm3x_div_rn_noftz_f32_slowpath)
        /*0038*/ 	.word	0x00000000


	//----- nvinfo : EIATTR_FRAME_SIZE
	.align		4
.L_9:
        /*003c*/ 	.byte	0x04, 0x11
        /*003e*/ 	.short	(.L_11 - .L_10)
	.align		4
.L_10:
        /*0040*/ 	.word	index@(_Z9pdm_gaussPfS_S_S_S_iiff)
        /*0044*/ 	.word	0x00000000


	//----- nvinfo : EIATTR_MIN_STACK_SIZE
	.align		4
.L_11:
        /*0048*/ 	.byte	0x04, 0x12
        /*004a*/ 	.short	(.L_13 - .L_12)
	.align		4
.L_12:
        /*004c*/ 	.word	index@(_Z9pdm_gaussPfS_S_S_S_iiff)
        /*0050*/ 	.word	0x00000000


	//----- nvinfo : EIATTR_MIN_STACK_SIZE
	.align		4
.L_13:
        /*0054*/ 	.byte	0x04, 0x12
        /*0056*/ 	.short	(.L_15 - .L_14)
	.align		4
.L_14:
        /*0058*/ 	.word	index@(_Z10pdm_tophatPfS_S_S_S_iiff)
        /*005c*/ 	.word	0x00000000
.L_15:


//--------------------- .nv.compat                --------------------------
	.section	.nv.compat,"",@"SHT_CUDA_COMPAT_INFO"
	.align	4
        /*0000*/ 	.byte	0x02, 0x09, 0x00, 0x00, 0x02, 0x02, 0x01, 0x00, 0x02, 0x05, 0x05, 0x00, 0x03, 0x07, 0x01, 0x01
        /*0010*/ 	.byte	0x02, 0x03, 0x00, 0x00, 0x02, 0x06, 0x01, 0x00, 0x04, 0x0b, 0x08, 0x00, 0x01, 0x00, 0x00, 0x00
        /*0020*/ 	.byte	0x00, 0x00, 0x00, 0x00


//--------------------- .nv.info._Z9pdm_gaussPfS_S_S_S_iiff --------------------------
	.section	.nv.info._Z9pdm_gaussPfS_S_S_S_iiff,"",@"SHT_CUDA_INFO"
	.sectionflags	@""
	.align	4


	//----- nvinfo : EIATTR_CUDA_API_VERSION
	.align		4
        /*0000*/ 	.byte	0x04, 0x37
        /*0002*/ 	.short	(.L_17 - .L_16)
.L_16:
        /*0004*/ 	.word	0x00000082


	//----- nvinfo : EIATTR_KPARAM_INFO
	.align		4
.L_17:
        /*0008*/ 	.byte	0x04, 0x17
        /*000a*/ 	.short	(.L_19 - .L_18)
.L_18:
        /*000c*/ 	.word	0x00000000
        /*0010*/ 	.short	0x0008
        /*0012*/ 	.short	0x0034
        /*0014*/ 	.byte	0x00, 0xf0, 0x11, 0x00


	//----- nvinfo : EIATTR_KPARAM_INFO
	.align		4
.L_19:
        /*0018*/ 	.byte	0x04, 0x17
        /*001a*/ 	.short	(.L_21 - .L_20)
.L_20:
        /*001c*/ 	.word	0x00000000
        /*0020*/ 	.short	0x0007
        /*0022*/ 	.short	0x0030
        /*0024*/ 	.byte	0x00, 0xf0, 0x11, 0x00


	//----- nvinfo : EIATTR_KPARAM_INFO
	.align		4
.L_21:
        /*0028*/ 	.byte	0x04, 0x17
        /*002a*/ 	.short	(.L_23 - .L_22)
.L_22:
        /*002c*/ 	.word	0x00000000
        /*0030*/ 	.short	0x0006
        /*0032*/ 	.short	0x002c
        /*0034*/ 	.byte	0x00, 0xf0, 0x11, 0x00


	//----- nvinfo : EIATTR_KPARAM_INFO
	.align		4
.L_23:
        /*0038*/ 	.byte	0x04, 0x17
        /*003a*/ 	.short	(.L_25 - .L_24)
.L_24:
        /*003c*/ 	.word	0x00000000
        /*0040*/ 	.short	0x0005
        /*0042*/ 	.short	0x0028
        /*0044*/ 	.byte	0x00, 0xf0, 0x11, 0x00


	//----- nvinfo : EIATTR_KPARAM_INFO
	.align		4
.L_25:
        /*0048*/ 	.byte	0x04, 0x17
        /*004a*/ 	.short	(.L_27 - .L_26)
.L_26:
        /*004c*/ 	.word	0x00000000
        /*0050*/ 	.short	0x0004
        /*0052*/ 	.short	0x0020
        /*0054*/ 	.byte	0x00, 0xf5, 0x21, 0x00


	//----- nvinfo : EIATTR_KPARAM_INFO
	.align		4
.L_27:
        /*0058*/ 	.byte	0x04, 0x17
        /*005a*/ 	.short	(.L_29 - .L_28)
.L_28:
        /*005c*/ 	.word	0x00000000
        /*0060*/ 	.short	0x0003
        /*0062*/ 	.short	0x0018
        /*0064*/ 	.byte	0x00, 0xf5, 0x21, 0x00


	//----- nvinfo : EIATTR_KPARAM_INFO
	.align		4
.L_29:
        /*0068*/ 	.byte	0x04, 0x17
        /*006a*/ 	.short	(.L_31 - .L_30)
.L_30:
        /*006c*/ 	.word	0x00000000
        /*0070*/ 	.short	0x0002
        /*0072*/ 	.short	0x0010
        /*0074*/ 	.byte	0x00, 0xf5, 0x21, 0x00


	//----- nvinfo : EIATTR_KPARAM_INFO
	.align		4
.L_31:
        /*0078*/ 	.byte	0x04, 0x17
        /*007a*/ 	.short	(.L_33 - .L_32)
.L_32:
        /*007c*/ 	.word	0x00000000
        /*0080*/ 	.short	0x0001
        /*0082*/ 	.short	0x0008
        /*0084*/ 	.byte	0x00, 0xf5, 0x21, 0x00


	//----- nvinfo : EIATTR_KPARAM_INFO
	.align		4
.L_33:
        /*0088*/ 	.byte	0x04, 0x17
        /*008a*/ 	.short	(.L_35 - .L_34)
.L_34:
        /*008c*/ 	.word	0x00000000
        /*0090*/ 	.short	0x0000
        /*0092*/ 	.short	0x0000
        /*0094*/ 	.byte	0x00, 0xf5, 0x21, 0x00


	//----- nvinfo : EIATTR_SPARSE_MMA_MASK
	.align		4
.L_35:
        /*0098*/ 	.byte	0x03, 0x50
        /*009a*/ 	.short	0x0000


	//----- nvinfo : EIATTR_MAXREG_COUNT
	.align		4
        /*009c*/ 	.byte	0x03, 0x1b
        /*009e*/ 	.short	0x00ff


	//----- nvinfo : EIATTR_MERCURY_ISA_VERSION
	.align		4
        /*00a0*/ 	.byte	0x03, 0x5f
        /*00a2*/ 	.short	0x0101


	//----- nvinfo : EIATTR_VRC_CTA_INIT_COUNT
	.align		4
        /*00a4*/ 	.byte	0x02, 0x4a
	.zero		1
	.zero		1


	//----- nvinfo : EIATTR_EXIT_INSTR_OFFSETS
	.align		4
        /*00a8*/ 	.byte	0x04, 0x1c
        /*00aa*/ 	.short	(.L_37 - .L_36)


	//   ....[0]....
.L_36:
        /*00ac*/ 	.word	0x00000070


	//   ....[1]....
        /*00b0*/ 	.word	0x00001ef0


	//----- nvinfo : EIATTR_CRS_STACK_SIZE
	.align		4
.L_37:
        /*00b4*/ 	.byte	0x04, 0x1e
        /*00b6*/ 	.short	(.L_39 - .L_38)
.L_38:
        /*00b8*/ 	.word	0x00000000


	//----- nvinfo : EIATTR_CBANK_PARAM_SIZE
	.align		4
.L_39:
        /*00bc*/ 	.byte	0x03, 0x19
        /*00be*/ 	.short	0x0038


	//----- nvinfo : EIATTR_PARAM_CBANK
	.align		4
        /*00c0*/ 	.byte	0x04, 0x0a
        /*00c2*/ 	.short	(.L_41 - .L_40)
	.align		4
.L_40:
        /*00c4*/ 	.word	index@(.nv.constant0._Z9pdm_gaussPfS_S_S_S_iiff)
        /*00c8*/ 	.short	0x0380
        /*00ca*/ 	.short	0x0038


	//----- nvinfo : EIATTR_SW_WAR
	.align		4
.L_41:
        /*00cc*/ 	.byte	0x04, 0x36
        /*00ce*/ 	.short	(.L_43 - .L_42)
.L_42:
        /*00d0*/ 	.word	0x00000008
.L_43:


//--------------------- .nv.info._Z10pdm_tophatPfS_S_S_S_iiff --------------------------
	.section	.nv.info._Z10pdm_tophatPfS_S_S_S_iiff,"",@"SHT_CUDA_INFO"
	.sectionflags	@""
	.align	4


	//----- nvinfo : EIATTR_CUDA_API_VERSION
	.align		4
        /*0000*/ 	.byte	0x04, 0x37
        /*0002*/ 	.short	(.L_45 - .L_44)
.L_44:
        /*0004*/ 	.word	0x00000082


	//----- nvinfo : EIATTR_KPARAM_INFO
	.align		4
.L_45:
        /*0008*/ 	.byte	0x04, 0x17
        /*000a*/ 	.short	(.L_47 - .L_46)
.L_46:
        /*000c*/ 	.word	0x00000000
        /*0010*/ 	.short	0x0008
        /*0012*/ 	.short	0x0034
        /*0014*/ 	.byte	0x00, 0xf0, 0x11, 0x00


	//----- nvinfo : EIATTR_KPARAM_INFO
	.align		4
.L_47:
        /*0018*/ 	.byte	0x04, 0x17
        /*001a*/ 	.short	(.L_49 - .L_48)
.L_48:
        /*001c*/ 	.word	0x00000000
        /*0020*/ 	.short	0x0007
        /*0022*/ 	.short	0x0030
        /*0024*/ 	.byte	0x00, 0xf0, 0x11, 0x00


	//----- nvinfo : EIATTR_KPARAM_INFO
	.align		4
.L_49:
        /*0028*/ 	.byte	0x04, 0x17
        /*002a*/ 	.short	(.L_51 - .L_50)
.L_50:
        /*002c*/ 	.word	0x00000000
        /*0030*/ 	.short	0x0006
        /*0032*/ 	.short	0x002c
        /*0034*/ 	.byte	0x00, 0xf0, 0x11, 0x00


	//----- nvinfo : EIATTR_KPARAM_INFO
	.align		4
.L_51:
        /*0038*/ 	.byte	0x04, 0x17
        /*003a*/ 	.short	(.L_53 - .L_52)
.L_52:
        /*003c*/ 	.word	0x00000000
        /*0040*/ 	.short	0x0005
        /*0042*/ 	.short	0x0028
        /*0044*/ 	.byte	0x00, 0xf0, 0x11, 0x00


	//----- nvinfo : EIATTR_KPARAM_INFO
	.align		4
.L_53:
        /*0048*/ 	.byte	0x04, 0x17
        /*004a*/ 	.short	(.L_55 - .L_54)
.L_54:
        /*004c*/ 	.word	0x00000000
        /*0050*/ 	.short	0x0004
        /*0052*/ 	.short	0x0020
        /*0054*/ 	.byte	0x00, 0xf5, 0x21, 0x00


	//----- nvinfo : EIATTR_KPARAM_INFO
	.align		4
.L_55:
        /*0058*/ 	.byte	0x04, 0x17
        /*005a*/ 	.short	(.L_57 - .L_56)
.L_56:
        /*005c*/ 	.word	0x00000000
        /*0060*/ 	.short	0x0003
        /*0062*/ 	.short	0x0018
        /*0064*/ 	.byte	0x00, 0xf5, 0x21, 0x00


	//----- nvinfo : EIATTR_KPARAM_INFO
	.align		4
.L_57:
        /*0068*/ 	.byte	0x04, 0x17
        /*006a*/ 	.short	(.L_59 - .L_58)
.L_58:
        /*006c*/ 	.word	0x00000000
        /*0070*/ 	.short	0x0002
        /*0072*/ 	.short	0x0010
        /*0074*/ 	.byte	0x00, 0xf5, 0x21, 0x00


	//----- nvinfo : EIATTR_KPARAM_INFO
	.align		4
.L_59:
        /*0078*/ 	.byte	0x04, 0x17
        /*007a*/ 	.short	(.L_61 - .L_60)
.L_60:
        /*007c*/ 	.word	0x00000000
        /*0080*/ 	.short	0x0001
        /*0082*/ 	.short	0x0008
        /*0084*/ 	.byte	0x00, 0xf5, 0x21, 0x00


	//----- nvinfo : EIATTR_KPARAM_INFO
	.align		4
.L_61:
        /*0088*/ 	.byte	0x04, 0x17
        /*008a*/ 	.short	(.L_63 - .L_62)
.L_62:
        /*008c*/ 	.word	0x00000000
        /*0090*/ 	.short	0x0000
        /*0092*/ 	.short	0x0000
        /*0094*/ 	.byte	0x00, 0xf5, 0x21, 0x00


	//----- nvinfo : EIATTR_SPARSE_MMA_MASK
	.align		4
.L_63:
        /*0098*/ 	.byte	0x03, 0x50
        /*009a*/ 	.short	0x0000


	//----- nvinfo : EIATTR_MAXREG_COUNT
	.align		4
        /*009c*/ 	.byte	0x03, 0x1b
        /*009e*/ 	.short	0x00ff


	//----- nvinfo : EIATTR_MERCURY_ISA_VERSION
	.align		4
        /*00a0*/ 	.byte	0x03, 0x5f
        /*00a2*/ 	.short	0x0101


	//----- nvinfo : EIATTR_VRC_CTA_INIT_COUNT
	.align		4
        /*00a4*/ 	.byte	0x02, 0x4a
	.zero		1
	.zero		1


	//----- nvinfo : EIATTR_EXIT_INSTR_OFFSETS
	.align		4
        /*00a8*/ 	.byte	0x04, 0x1c
        /*00aa*/ 	.short	(.L_65 - .L_64)


	//   ....[0]....
.L_64:
        /*00ac*/ 	.word	0x00000070


	//   ....[1]....
        /*00b0*/ 	.word	0x00001710


	//----- nvinfo : EIATTR_CRS_STACK_SIZE
	.align		4
.L_65:
        /*00b4*/ 	.byte	0x04, 0x1e
        /*00b6*/ 	.short	(.L_67 - .L_66)
.L_66:
        /*00b8*/ 	.word	0x00000000


	//----- nvinfo : EIATTR_CBANK_PARAM_SIZE
	.align		4
.L_67:
        /*00bc*/ 	.byte	0x03, 0x19
        /*00be*/ 	.short	0x0038


	//----- nvinfo : EIATTR_PARAM_CBANK
	.align		4
        /*00c0*/ 	.byte	0x04, 0x0a
        /*00c2*/ 	.short	(.L_69 - .L_68)
	.align		4
.L_68:
        /*00c4*/ 	.word	index@(.nv.constant0._Z10pdm_tophatPfS_S_S_S_iiff)
        /*00c8*/ 	.short	0x0380
        /*00ca*/ 	.short	0x0038


	//----- nvinfo : EIATTR_SW_WAR
	.align		4
.L_69:
        /*00cc*/ 	.byte	0x04, 0x36
        /*00ce*/ 	.short	(.L_71 - .L_70)
.L_70:
        /*00d0*/ 	.word	0x00000008
.L_71:


//--------------------- .nv.callgraph             --------------------------
	.section	.nv.callgraph,"",@"SHT_CUDA_CALLGRAPH"
	.align	4
	.sectionentsize	8
	.align		4
        /*0000*/ 	.word	0x00000000
	.align		4
        /*0004*/ 	.word	0xffffffff
	.align		4
        /*0008*/ 	.word	0x00000000
	.align		4
        /*000c*/ 	.word	0xfffffffe
	.align		4
        /*0010*/ 	.word	0x00000000
	.align		4
        /*0014*/ 	.word	0xfffffffd
	.align		4
        /*0018*/ 	.word	0x00000000
	.align		4
        /*001c*/ 	.word	0xfffffffc


//--------------------- .text._Z9pdm_gaussPfS_S_S_S_iiff --------------------------
	.section	.text._Z9pdm_gaussPfS_S_S_S_iiff,"ax",@progbits
	.align	128
        .global         _Z9pdm_gaussPfS_S_S_S_iiff
        .type           _Z9pdm_gaussPfS_S_S_S_iiff,@function
        .size           _Z9pdm_gaussPfS_S_S_S_iiff,(.L_x_75 - _Z9pdm_gaussPfS_S_S_S_iiff)
        .other          _Z9pdm_gaussPfS_S_S_S_iiff,@"STO_CUDA_ENTRY STV_DEFAULT"
_Z9pdm_gaussPfS_S_S_S_iiff:
.text._Z9pdm_gaussPfS_S_S_S_iiff:
[----:B------:R-:W-:Y:S01]  /*0000*/  LDC R1, c[0x0][0x37c] ;  /* 0x0000df00ff017b82 */ /* 0x000fe20000000800 */
[----:B------:R-:W0:Y:S07]  /*0010*/  S2R R0, SR_TID.X ;  /* 0x0000000000007919 */ /* 0x000e2e0000002100 */
[----:B------:R-:W0:Y:S01]  /*0020*/  S2UR UR4, SR_CTAID.X ;  /* 0x00000000000479c3 */ /* 0x000e220000002500 */
[----:B------:R-:W1:Y:S07]  /*0030*/  LDCU UR5, c[0x0][0x3ac] ;  /* 0x00007580ff0577ac */ /* 0x000e6e0008000800 */
[----:B------:R-:W0:Y:S02]  /*0040*/  LDC R15, c[0x0][0x360] ;  /* 0x0000d800ff0f7b82 */ /* 0x000e240000000800 */
[----:B0-----:R-:W-:-:S05]  /*0050*/  IMAD R15, R15, UR4, R0 ;  /* 0x000000040f0f7c24 */ /* 0x001fca000f8e0200 */
[----:B-1----:R-:W-:-:S13]  /*0060*/  ISETP.GE.AND P0, PT, R15, UR5, PT ;  /* 0x000000050f007c0c */ /* 0x002fda000bf06270 */
[----:B------:R-:W-:Y:S05]  /*0070*/  @P0 EXIT ;  /* 0x000000000000094d */ /* 0x000fea0003800000 */
[----:B------:R-:W0:Y:S01]  /*0080*/  LDCU UR4, c[0x0][0x3a8] ;  /* 0x00007500ff0477ac */ /* 0x000e220008000800 */
[----:B------:R-:W-:Y:S01]  /*0090*/  HFMA2 R14, -RZ, RZ, 0, 0 ;  /* 0x00000000ff0e7431 */ /* 0x000fe200000001ff */
[----:B------:R-:W1:Y:S01]  /*00a0*/  LDCU.64 UR20, c[0x0][0x358] ;  /* 0x00006b00ff1477ac */ /* 0x000e620008000a00 */
[----:B0-----:R-:W-:-:S09]  /*00b0*/  UISETP.GE.AND UP0, UPT, UR4, 0x1, UPT ;  /* 0x000000010400788c */ /* 0x001fd2000bf06270 */
[----:B-1----:R-:W-:Y:S05]  /*00c0*/  BRA.U !UP0, `(.L_x_0) ;  /* 0x0000001d08387547 */ /* 0x002fea000b800000 */
[----:B------:R-:W0:Y:S02]  /*00d0*/  LDC.64 R2, c[0x0][0x398] ;  /* 0x0000e600ff027b82 */ /* 0x000e240000000a00 */
[----:B0-----:R-:W-:-:S05]  /*00e0*/  IMAD.WIDE R2, R15, 0x4, R2 ;  /* 0x000000040f027825 */ /* 0x001fca00078e0202 */
[----:B------:R0:W5:Y:S01]  /*00f0*/  LDG.E R13, desc[UR20][R2.64] ;  /* 0x00000014020d7981 */ /* 0x000162000c1e1900 */
[----:B------:R-:W-:Y:S01]  /*0100*/  ULOP3.LUT UR18, UR4, 0x7ffffffc, URZ, 0xc0, !UPT ;  /* 0x7ffffffc04127892 */ /* 0x000fe2000f8ec0ff */
[----:B------:R-:W-:Y:S01]  /*0110*/  MOV R14, RZ ;  /* 0x000000ff000e7202 */ /* 0x000fe20000000f00 */
[----:B------:R-:W-:Y:S01]  /*0120*/  ULOP3.LUT UR4, UR4, 0x3, URZ, 0xc0, !UPT ;  /* 0x0000000304047892 */ /* 0x000fe2000f8ec0ff */
[----:B------:R-:W-:Y:S01]  /*0130*/  MOV R12, RZ ;  /* 0x000000ff000c7202 */ /* 0x000fe20000000f00 */
[----:B------:R-:W-:-:S12]  /*0140*/  UIADD3 UR11, UPT, UPT, -UR18, URZ, URZ ;  /* 0x000000ff120b7290 */ /* 0x000fd8000fffe1ff */
.L_x_35:
[----:B0-----:R-:W0:Y:S01]  /*0150*/  LDC.64 R2, c[0x0][0x380] ;  /* 0x0000e000ff027b82 */ /* 0x001e220000000a00 */
[----:B------:R-:W1:Y:S01]  /*0160*/  LDCU UR5, c[0x0][0x3a8] ;  /* 0x00007500ff0577ac */ /* 0x000e620008000800 */
[----:B0-----:R-:W-:-:S05]  /*0170*/  IMAD.WIDE.U32 R2, R12, 0x4, R2 ;  /* 0x000000040c027825 */ /* 0x001fca00078e0002 */
[----:B-----5:R0:W5:Y:S01]  /*0180*/  LDG.E R11, desc[UR20][R2.64] ;  /* 0x00000014020b7981 */ /* 0x020162000c1e1900 */
[----:B-1----:R-:W-:Y:S01]  /*0190*/  UISETP.GE.U32.AND UP0, UPT, UR5, 0x4, UPT ;  /* 0x000000040500788c */ /* 0x002fe2000bf06070 */
[----:B------:R-:W-:Y:S01]  /*01a0*/  HFMA2 R4, -RZ, RZ, 0, 0 ;  /* 0x00000000ff047431 */ /* 0x000fe200000001ff */
[----:B------:R-:W-:Y:S02]  /*01b0*/  MOV R8, RZ ;  /* 0x000000ff00087202 */ /* 0x000fe40000000f00 */
[----:B------:R-:W-:-:S05]  /*01c0*/  MOV R21, RZ ;  /* 0x000000ff00157202 */ /* 0x000fca0000000f00 */
[----:B0-----:R-:W-:Y:S05]  /*01d0*/  BRA.U !UP0, `(.L_x_1) ;  /* 0x0000000d08b07547 */ /* 0x001fea000b800000 */
[----:B------:R-:W0:Y:S01]  /*01e0*/  LDCU.128 UR12, c[0x0][0x380] ;  /* 0x00007000ff0c77ac */ /* 0x000e220008000c00 */
[----:B------:R-:W1:Y:S01]  /*01f0*/  LDC R10, c[0x0][0x3b0] ;  /* 0x0000ec00ff0a7b82 */ /* 0x000e620000000800 */
[----:B------:R-:W-:Y:S01]  /*0200*/  MOV R8, RZ ;  /* 0x000000ff00087202 */ /* 0x000fe20000000f00 */
[----:B------:R-:W2:Y:S01]  /*0210*/  LDCU.64 UR16, c[0x0][0x390] ;  /* 0x00007200ff1077ac */ /* 0x000ea20008000a00 */
[----:B0-----:R-:W-:Y:S02]  /*0220*/  UIADD3 UR9, UP0, UPT, UR12, 0x8, URZ ;  /* 0x000000080c097890 */ /* 0x001fe4000ff1e0ff */
[----:B------:R-:W-:Y:S02]  /*0230*/  UIADD3 UR5, UP2, UPT, UR14, 0x8, URZ ;  /* 0x000000080e057890 */ /* 0x000fe4000ff5e0ff */
[----:B--2---:R-:W-:Y:S02]  /*0240*/  UIADD3 UR7, UP1, UPT, UR16, 0x8, URZ ;  /* 0x0000000810077890 */ /* 0x004fe4000ff3e0ff */
[----:B------:R-:W-:Y:S01]  /*0250*/  UIADD3.X UR10, UPT, UPT, URZ, UR13, URZ, UP0, !UPT ;  /* 0x0000000dff0a7290 */ /* 0x000fe200087fe4ff */
[----:B------:R-:W-:Y:S01]  /*0260*/  MOV R6, UR9 ;  /* 0x0000000900067c02 */ /* 0x000fe20008000f00 */
[----:B------:R-:W-:Y:S01]  /*0270*/  UIADD3.X UR6, UPT, UPT, URZ, UR15, URZ, UP2, !UPT ;  /* 0x0000000fff067290 */ /* 0x000fe200097fe4ff */
[----:B------:R-:W-:Y:S01]  /*0280*/  MOV R2, UR5 ;  /* 0x0000000500027c02 */ /* 0x000fe20008000f00 */
[----:B------:R-:W-:Y:S01]  /*0290*/  UIADD3.X UR8, UPT, UPT, URZ, UR17, URZ, UP1, !UPT ;  /* 0x00000011ff087290 */ /* 0x000fe20008ffe4ff */
[----:B------:R-:W-:Y:S01]  /*02a0*/  MOV R4, UR7 ;  /* 0x0000000700047c02 */ /* 0x000fe20008000f00 */
[----:B------:R-:W-:Y:S01]  /*02b0*/  UMOV UR5, UR11 ;  /* 0x0000000b00057c82 */ /* 0x000fe20008000000 */
[----:B------:R-:W-:-:S02]  /*02c0*/  MOV R7, UR10 ;  /* 0x0000000a00077c02 */ /* 0x000fc40008000f00 */
[----:B------:R-:W-:Y:S02]  /*02d0*/  MOV R3, UR6 ;  /* 0x0000000600037c02 */ /* 0x000fe40008000f00 */
[----:B------:R-:W-:-:S07]  /*02e0*/  MOV R5, UR8 ;  /* 0x0000000800057c02 */ /* 0x000fce0008000f00 */
.L_x_18:
[----:B------:R-:W2:Y:S04]  /*02f0*/  LDG.E R0, desc[UR20][R6.64+-0x8] ;  /* 0xfffff81406007981 */ /* 0x000ea8000c1e1900 */
[----:B-----5:R0:W5:Y:S01]  /*0300*/  LDG.E R22, desc[UR20][R4.64+-0x8] ;  /* 0xfffff81404167981 */ /* 0x020162000c1e1900 */
[----:B-1----:R-:W1:Y:S01]  /*0310*/  MUFU.RCP R17, R10 ;  /* 0x0000000a00117308 */ /* 0x002e620000001000 */
[----:B------:R-:W-:Y:S01]  /*0320*/  BSSY.RECONVERGENT B2, `(.L_x_2) ;  /* 0x0000013000027945 */ /* 0x000fe20003800200 */
[----:B-1----:R-:W-:-:S04]  /*0330*/  FFMA R16, R17, -R10, 1 ;  /* 0x3f80000011107423 */ /* 0x002fc8000000080a */
[----:B------:R-:W-:Y:S01]  /*0340*/  FFMA R16, R17, R16, R17 ;  /* 0x0000001011107223 */ /* 0x000fe20000000011 */
[----:B--2---:R-:W-:-:S04]  /*0350*/  FADD R0, -R11, R0 ;  /* 0x000000000b007221 */ /* 0x004fc80000000100 */
[----:B------:R-:W-:-:S04]  /*0360*/  FMUL R0, R13, |R0| ;  /* 0x400000000d007220 */ /* 0x000fc80000400000 */
[----:B------:R-:W1:Y:S02]  /*0370*/  FRND.FLOOR R9, R0 ;  /* 0x0000000000097307 */ /* 0x000e640000205000 */
[----:B-1----:R-:W-:-:S05]  /*0380*/  FADD R9, R0, -R9 ;  /* 0x8000000900097221 */ /* 0x002fca0000000000 */
[----:B------:R-:W-:-:S13]  /*0390*/  FSETP.GT.AND P0, PT, R9, 0.5, PT ;  /* 0x3f0000000900780b */ /* 0x000fda0003f04000 */
[----:B------:R-:W-:-:S04]  /*03a0*/  @P0 FADD R9, -R9, 1 ;  /* 0x3f80000009090421 */ /* 0x000fc80000000100 */
[----:B------:R-:W-:-:S04]  /*03b0*/  FMUL R25, R9, -0.5 ;  /* 0xbf00000009197820 */ /* 0x000fc80000400000 */
[----:B------:R-:W1:Y:S01]  /*03c0*/  FCHK P0, R25, R10 ;  /* 0x0000000a19007302 */ /* 0x000e620000000000 */
[----:B------:R-:W-:-:S04]  /*03d0*/  FFMA R17, R25, R16, RZ ;  /* 0x0000001019117223 */ /* 0x000fc800000000ff */
[----:B------:R-:W-:-:S04]  /*03e0*/  FFMA R18, R17, -R10, R25 ;  /* 0x8000000a11127223 */ /* 0x000fc80000000019 */
[----:B------:R-:W-:Y:S01]  /*03f0*/  FFMA R0, R16, R18, R17 ;  /* 0x0000001210007223 */ /* 0x000fe20000000011 */
[----:B01----:R-:W-:Y:S06]  /*0400*/  @!P0 BRA `(.L_x_3) ;  /* 0x0000000000108947 */ /* 0x003fec0003800000 */
[----:B------:R-:W0:Y:S01]  /*0410*/  LDCU UR6, c[0x0][0x3b0] ;  /* 0x00007600ff0677ac */ /* 0x000e220008000800 */
[----:B------:R-:W-:Y:S02]  /*0420*/  MOV R16, 0x450 ;  /* 0x0000045000107802 */ /* 0x000fe40000000f00 */
[----:B0-----:R-:W-:-:S07]  /*0430*/  MOV R0, UR6 ;  /* 0x0000000600007c02 */ /* 0x001fce0008000f00 */
[----:B-----5:R-:W-:Y:S05]  /*0440*/  CALL.REL.NOINC `($__internal_0_$__cuda_sm3x_div_rn_noftz_f32_slowpath) ;  /* 0x0000001800ac7944 */ /* 0x020fea0003c00000 */
.L_x_3:
[----:B------:R-:W-:Y:S05]  /*0450*/  BSYNC.RECONVERGENT B2 ;  /* 0x0000000000027941 */ /* 0x000fea0003800200 */
.L_x_2:
[----:B------:R-:W0:Y:S01]  /*0460*/  MUFU.RCP R17, R10 ;  /* 0x0000000a00117308 */ /* 0x000e220000001000 */
[----:B------:R-:W-:Y:S01]  /*0470*/  FMUL R25, R9, R0 ;  /* 0x0000000009197220 */ /* 0x000fe20000400000 */
[----:B------:R-:W-:Y:S06]  /*0480*/  BSSY.RECONVERGENT B2, `(.L_x_4) ;  /* 0x000000c000027945 */ /* 0x000fec0003800200 */
[----:B------:R-:W1:Y:S01]  /*0490*/  FCHK P0, R25, R10 ;  /* 0x0000000a19007302 */ /* 0x000e620000000000 */
[----:B0-----:R-:W-:-:S04]  /*04a0*/  FFMA R16, R17, -R10, 1 ;  /* 0x3f80000011107423 */ /* 0x001fc8000000080a */
[----:B------:R-:W-:-:S04]  /*04b0*/  FFMA R0, R17, R16, R17 ;  /* 0x0000001011007223 */ /* 0x000fc80000000011 */
[----:B------:R-:W-:-:S04]  /*04c0*/  FFMA R9, R0, R25, RZ ;  /* 0x0000001900097223 */ /* 0x000fc800000000ff */
[----:B------:R-:W-:-:S04]  /*04d0*/  FFMA R16, R9, -R10, R25 ;  /* 0x8000000a09107223 */ /* 0x000fc80000000019 */
[----:B------:R-:W-:Y:S01]  /*04e0*/  FFMA R0, R0, R16, R9 ;  /* 0x0000001000007223 */ /* 0x000fe20000000009 */
[----:B-1----:R-:W-:Y:S06]  /*04f0*/  @!P0 BRA `(.L_x_5) ;  /* 0x0000000000108947 */ /* 0x002fec0003800000 */
[----:B------:R-:W0:Y:S01]  /*0500*/  LDCU UR6, c[0x0][0x3b0] ;  /* 0x00007600ff0677ac */ /* 0x000e220008000800 */
[----:B------:R-:W-:Y:S02]  /*0510*/  MOV R16, 0x540 ;  /* 0x0000054000107802 */ /* 0x000fe40000000f00 */
[----:B0-----:R-:W-:-:S07]  /*0520*/  MOV R0, UR6 ;  /* 0x0000000600007c02 */ /* 0x001fce0008000f00 */
[----:B-----5:R-:W-:Y:S05]  /*0530*/  CALL.REL.NOINC `($__internal_0_$__cuda_sm3x_div_rn_noftz_f32_slowpath) ;  /* 0x0000001800707944 */ /* 0x020fea0003c00000 */
.L_x_5:
[----:B------:R-:W-:Y:S05]  /*0540*/  BSYNC.RECONVERGENT B2 ;  /* 0x0000000000027941 */ /* 0x000fea0003800200 */
.L_x_4:
[----:B------:R-:W2:Y:S04]  /*0550*/  LDG.E R18, desc[UR20][R6.64+-0x4] ;  /* 0xfffffc1406127981 */ /* 0x000ea8000c1e1900 */
[----:B------:R-:W3:Y:S04]  /*0560*/  LDG.E R16, desc[UR20][R2.64+-0x8] ;  /* 0xfffff81402107981 */ /* 0x000ee8000c1e1900 */
[----:B------:R0:W5:Y:S01]  /*0570*/  LDG.E R26, desc[UR20][R4.64+-0x4] ;  /* 0xfffffc14041a7981 */ /* 0x000162000c1e1900 */
[----:B------:R-:W-:Y:S01]  /*0580*/  HFMA2 R9, -RZ, RZ, 0.96630859375, -0.0022525787353515625 ;  /* 0x3bbb989dff097431 */ /* 0x000fe200000001ff */
[----:B------:R-:W-:Y:S04]  /*0590*/  BSSY.RECONVERGENT B2, `(.L_x_6) ;  /* 0x0000020000027945 */ /* 0x000fe80003800200 */
[----:B------:R-:W-:Y:S01]  /*05a0*/  FFMA.SAT R9, R0, R9, 0.5 ;  /* 0x3f00000000097423 */ /* 0x000fe20000002009 */
[----:B--2---:R-:W-:-:S04]  /*05b0*/  FADD R18, -R11, R18 ;  /* 0x000000120b127221 */ /* 0x004fc80000000100 */
[----:B------:R-:W-:Y:S01]  /*05c0*/  FMUL R20, R13, |R18| ;  /* 0x400000120d147220 */ /* 0x000fe20000400000 */
[----:B------:R-:W-:-:S03]  /*05d0*/  MOV R18, 0x437c0000 ;  /* 0x437c000000127802 */ /* 0x000fc60000000f00 */
[----:B------:R-:W1:Y:S02]  /*05e0*/  FRND.FLOOR R23, R20 ;  /* 0x0000001400177307 */ /* 0x000e640000205000 */
[----:B------:R-:W-:-:S04]  /*05f0*/  FFMA.RM R17, R9, R18, 12582913 ;  /* 0x4b40000109117423 */ /* 0x000fc80000004012 */
[C---:B------:R-:W-:Y:S01]  /*0600*/  FADD R19, R17.reuse, -12583039 ;  /* 0xcb40007f11137421 */ /* 0x040fe20000000000 */
[----:B------:R-:W-:-:S03]  /*0610*/  SHF.L.U32 R17, R17, 0x17, RZ ;  /* 0x0000001711117819 */ /* 0x000fc600000006ff */
[----:B------:R-:W-:-:S04]  /*0620*/  FFMA R19, R0, 1.4426950216293334961, -R19 ;  /* 0x3fb8aa3b00137823 */ /* 0x000fc80000000813 */
[----:B------:R-:W-:Y:S01]  /*0630*/  FFMA R19, R0, 1.925963033500011079e-08, R19 ;  /* 0x32a5706000137823 */ /* 0x000fe20000000013 */
[----:B-1----:R-:W-:Y:S02]  /*0640*/  FADD R9, R20, -R23 ;  /* 0x8000001714097221 */ /* 0x002fe40000000000 */
[----:B------:R-:W1:Y:S03]  /*0650*/  MUFU.RCP R23, R10 ;  /* 0x0000000a00177308 */ /* 0x000e660000001000 */
[----:B------:R-:W-:-:S05]  /*0660*/  FSETP.GT.AND P0, PT, R9, 0.5, PT ;  /* 0x3f0000000900780b */ /* 0x000fca0003f04000 */
[----:B------:R-:W2:Y:S08]  /*0670*/  MUFU.EX2 R18, R19 ;  /* 0x0000001300127308 */ /* 0x000eb00000000800 */
[----:B------:R-:W-:Y:S01]  /*0680*/  @P0 FADD R9, -R9, 1 ;  /* 0x3f80000009090421 */ /* 0x000fe20000000100 */
[----:B-1----:R-:W-:-:S03]  /*0690*/  FFMA R0, R23, -R10, 1 ;  /* 0x3f80000017007423 */ /* 0x002fc6000000080a */
[----:B------:R-:W-:Y:S01]  /*06a0*/  FMUL R25, R9, -0.5 ;  /* 0xbf00000009197820 */ /* 0x000fe20000400000 */
[----:B------:R-:W-:-:S03]  /*06b0*/  FFMA R0, R23, R0, R23 ;  /* 0x0000000017007223 */ /* 0x000fc60000000017 */
[----:B------:R-:W1:Y:S01]  /*06c0*/  FCHK P0, R25, R10 ;  /* 0x0000000a19007302 */ /* 0x000e620000000000 */
[----:B--2---:R-:W-:Y:S01]  /*06d0*/  FMUL R17, R17, R18 ;  /* 0x0000001211117220 */ /* 0x004fe20000400000 */
[----:B------:R-:W-:-:S03]  /*06e0*/  FFMA R23, R0, R25, RZ ;  /* 0x0000001900177223 */ /* 0x000fc600000000ff */
[----:B-----5:R-:W-:Y:S01]  /*06f0*/  FMUL R22, R22, R17 ;  /* 0x0000001116167220 */ /* 0x020fe20000400000 */
[----:B------:R-:W-:-:S03]  /*0700*/  FFMA R17, R23, -R10, R25 ;  /* 0x8000000a17117223 */ /* 0x000fc60000000019 */
[C---:B------:R-:W-:Y:S01]  /*0710*/  FADD R8, R22.reuse, R8 ;  /* 0x0000000816087221 */ /* 0x040fe20000000000 */
[----:B---3--:R-:W-:Y:S01]  /*0720*/  FFMA R21, R22, R16, R21 ;  /* 0x0000001016157223 */ /* 0x008fe20000000015 */
[----:B------:R-:W-:Y:S01]  /*0730*/  FFMA R0, R0, R17, R23 ;  /* 0x0000001100007223 */ /* 0x000fe20000000017 */
[----:B01----:R-:W-:Y:S06]  /*0740*/  @!P0 BRA `(.L_x_7) ;  /* 0x0000000000108947 */ /* 0x003fec0003800000 */
[----:B------:R-:W0:Y:S01]  /*0750*/  LDCU UR6, c[0x0][0x3b0] ;  /* 0x00007600ff0677ac */ /* 0x000e220008000800 */
[----:B------:R-:W-:Y:S02]  /*0760*/  MOV R16, 0x790 ;  /* 0x0000079000107802 */ /* 0x000fe40000000f00 */
[----:B0-----:R-:W-:-:S07]  /*0770*/  MOV R0, UR6 ;  /* 0x0000000600007c02 */ /* 0x001fce0008000f00 */
[----:B------:R-:W-:Y:S05]  /*0780*/  CALL.REL.NOINC `($__internal_0_$__cuda_sm3x_div_rn_noftz_f32_slowpath) ;  /* 0x0000001400dc7944 */ /* 0x000fea0003c00000 */
.L_x_7:
[----:B------:R-:W-:Y:S05]  /*0790*/  BSYNC.RECONVERGENT B2 ;  /* 0x0000000000027941 */ /* 0x000fea0003800200 */
.L_x_6:
        /* <DEDUP_REMOVED lines=13> */
[----:B------:R-:W-:Y:S05]  /*0870*/  CALL.REL.NOINC `($__internal_0_$__cuda_sm3x_div_rn_noftz_f32_slowpath) ;  /* 0x0000001400a07944 */ /* 0x000fea0003c00000 */
.L_x_9:
[----:B------:R-:W-:Y:S05]  /*0880*/  BSYNC.RECONVERGENT B2 ;  /* 0x0000000000027941 */ /* 0x000fea0003800200 */
.L_x_8:
        /* <DEDUP_REMOVED lines=26> */
[----:B------:R-:W-:Y:S01]  /*0a30*/  FMUL R26, R26, R17 ;  /* 0x000000111a1a7220 */ /* 0x000fe20000400000 */
[----:B------:R-:W-:-:S03]  /*0a40*/  FFMA R17, R23, -R10, R25 ;  /* 0x8000000a17117223 */ /* 0x000fc60000000019 */
[----:B------:R-:W-:Y:S01]  /*0a50*/  FADD R8, R8, R26 ;  /* 0x0000001a08087221 */ /* 0x000fe20000000000 */
[----:B---3--:R-:W-:Y:S01]  /*0a60*/  FFMA R21, R26, R16, R21 ;  /* 0x000000101a157223 */ /* 0x008fe20000000015 */
[----:B------:R-:W-:Y:S01]  /*0a70*/  FFMA R0, R0, R17, R23 ;  /* 0x0000001100007223 */ /* 0x000fe20000000017 */
[----:B01----:R-:W-:Y:S06]  /*0a80*/  @!P0 BRA `(.L_x_11) ;  /* 0x0000000000108947 */ /* 0x003fec0003800000 */
[----:B------:R-:W0:Y:S01]  /*0a90*/  LDCU UR6, c[0x0][0x3b0] ;  /* 0x00007600ff0677ac */ /* 0x000e220008000800 */
[----:B------:R-:W-:Y:S02]  /*0aa0*/  MOV R16, 0xad0 ;  /* 0x00000ad000107802 */ /* 0x000fe40000000f00 */
[----:B0-----:R-:W-:-:S07]  /*0ab0*/  MOV R0, UR6 ;  /* 0x0000000600007c02 */ /* 0x001fce0008000f00 */
[----:B-----5:R-:W-:Y:S05]  /*0ac0*/  CALL.REL.NOINC `($__internal_0_$__cuda_sm3x_div_rn_noftz_f32_slowpath) ;  /* 0x00000014000c7944 */ /* 0x020fea0003c00000 */
.L_x_11:
[----:B------:R-:W-:Y:S05]  /*0ad0*/  BSYNC.RECONVERGENT B2 ;  /* 0x0000000000027941 */ /* 0x000fea0003800200 */
.L_x_10:
        /* <DEDUP_REMOVED lines=14> */
.L_x_13:
[----:B------:R-:W-:Y:S05]  /*0bc0*/  BSYNC.RECONVERGENT B2 ;  /* 0x0000000000027941 */ /* 0x000fea0003800200 */
.L_x_12:
        /* <DEDUP_REMOVED lines=35> */
[----:B------:R-:W-:Y:S05]  /*0e00*/  CALL.REL.NOINC `($__internal_0_$__cuda_sm3x_div_rn_noftz_f32_slowpath) ;  /* 0x00000010003c7944 */ /* 0x000fea0003c00000 */
.L_x_15:
[----:B------:R-:W-:Y:S05]  /*0e10*/  BSYNC.RECONVERGENT B2 ;  /* 0x0000000000027941 */ /* 0x000fea0003800200 */
.L_x_14:
        /* <DEDUP_REMOVED lines=14> */
[----:B------:R-:W-:-:S07]  /*0f00*/  MOV R9, R0 ;  /* 0x0000000000097202 */ /* 0x000fce0000000f00 */
.L_x_17:
[----:B------:R-:W-:Y:S05]  /*0f10*/  BSYNC.RECONVERGENT B2 ;  /* 0x0000000000027941 */ /* 0x000fea0003800200 */
.L_x_16:
[----:B------:R0:W2:Y:S01]  /*0f20*/  LDG.E R0, desc[UR20][R2.64+0x4] ;  /* 0x0000041402007981 */ /* 0x0000a2000c1e1900 */
[----:B------:R-:W-:Y:S01]  /*0f30*/  HFMA2 R16, -RZ, RZ, 0.96630859375, -0.0022525787353515625 ;  /* 0x3bbb989dff107431 */ /* 0x000fe200000001ff */
[----:B------:R-:W-:Y:S01]  /*0f40*/  MOV R17, 0x437c0000 ;  /* 0x437c000000117802 */ /* 0x000fe20000000f00 */
[----:B------:R-:W-:Y:S01]  /*0f50*/  UIADD3 UR5, UPT, UPT, UR5, 0x4, URZ ;  /* 0x0000000405057890 */ /* 0x000fe2000fffe0ff */
[----:B------:R-:W-:-:S03]  /*0f60*/  IADD3 R6, P0, PT, R6, 0x10, RZ ;  /* 0x0000001006067810 */ /* 0x000fc60007f1e0ff */
[----:B------:R-:W-:Y:S01]  /*0f70*/  UISETP.NE.AND UP0, UPT, UR5, URZ, UPT ;  /* 0x000000ff0500728c */ /* 0x000fe2000bf05270 */
[----:B------:R-:W-:Y:S02]  /*0f80*/  IADD3.X R7, PT, PT, RZ, R7, RZ, P0, !PT ;  /* 0x00000007ff077210 */ /* 0x000fe400007fe4ff */
[----:B------:R-:W-:Y:S01]  /*0f90*/  IADD3 R4, P0, PT, R4, 0x10, RZ ;  /* 0x0000001004047810 */ /* 0x000fe20007f1e0ff */
[----:B------:R-:W-:Y:S01]  /*0fa0*/  FFMA.SAT R16, R9, R16, 0.5 ;  /* 0x3f00000009107423 */ /* 0x000fe20000002010 */
[----:B0-----:R-:W-:Y:S02]  /*0fb0*/  IADD3 R2, P1, PT, R2, 0x10, RZ ;  /* 0x0000001002027810 */ /* 0x001fe40007f3e0ff */
[----:B------:R-:W-:Y:S01]  /*0fc0*/  IADD3.X R5, PT, PT, RZ, R5, RZ, P0, !PT ;  /* 0x00000005ff057210 */ /* 0x000fe200007fe4ff */
[----:B------:R-:W-:Y:S01]  /*0fd0*/  FFMA.RM R16, R16, R17, 12582913 ;  /* 0x4b40000110107423 */ /* 0x000fe20000004011 */
[----:B------:R-:W-:-:S03]  /*0fe0*/  IADD3.X R3, PT, PT, RZ, R3, RZ, P1, !PT ;  /* 0x00000003ff037210 */ /* 0x000fc60000ffe4ff */
[C---:B------:R-:W-:Y:S01]  /*0ff0*/  FADD R18, R16.reuse, -12583039 ;  /* 0xcb40007f10127421 */ /* 0x040fe20000000000 */
[----:B------:R-:W-:-:S03]  /*1000*/  SHF.L.U32 R16, R16, 0x17, RZ ;  /* 0x0000001710107819 */ /* 0x000fc600000006ff */
[----:B------:R-:W-:-:S04]  /*1010*/  FFMA R18, R9, 1.4426950216293334961, -R18 ;  /* 0x3fb8aa3b09127823 */ /* 0x000fc80000000812 */
[----:B------:R-:W-:-:S04]  /*1020*/  FFMA R18, R9, 1.925963033500011079e-08, R18 ;  /* 0x32a5706009127823 */ /* 0x000fc80000000012 */
[----:B------:R-:W0:Y:S02]  /*1030*/  MUFU.EX2 R9, R18 ;  /* 0x0000001200097308 */ /* 0x000e240000000800 */
[----:B0-----:R-:W-:-:S04]  /*1040*/  FMUL R9, R16, R9 ;  /* 0x0000000910097220 */ /* 0x001fc80000400000 */
[----:B------:R-:W-:-:S04]  /*1050*/  FMUL R26, R26, R9 ;  /* 0x000000091a1a7220 */ /* 0x000fc80000400000 */
[----:B------:R-:W-:Y:S01]  /*1060*/  FADD R8, R8, R26 ;  /* 0x0000001a08087221 */ /* 0x000fe20000000000 */
[----:B--2---:R-:W-:Y:S01]  /*1070*/  FFMA R21, R26, R0, R21 ;  /* 0x000000001a157223 */ /* 0x004fe20000000015 */
[----:B------:R-:W-:Y:S06]  /*1080*/  BRA.U UP0, `(.L_x_18) ;  /* 0xfffffff100987547 */ /* 0x000fec000b83ffff */
[----:B------:R-:W-:-:S07]  /*1090*/  MOV R4, UR18 ;  /* 0x0000001200047c02 */ /* 0x000fce0008000f00 */
.L_x_1:
[----:B------:R-:W-:-:S09]  /*10a0*/  UISETP.NE.AND UP0, UPT, UR4, URZ, UPT ;  /* 0x000000ff0400728c */ /* 0x000fd2000bf05270 */
[----:B------:R-:W-:Y:S05]  /*10b0*/  BRA.U !UP0, `(.L_x_19) ;  /* 0x0000000908d07547 */ /* 0x000fea000b800000 */
[----:B------:R-:W-:-:S09]  /*10c0*/  UISETP.NE.AND UP0, UPT, UR4, 0x1, UPT ;  /* 0x000000010400788c */ /* 0x000fd2000bf05270 */
[----:B------:R-:W-:Y:S05]  /*10d0*/  BRA.U !UP0, `(.L_x_20) ;  /* 0x0000000508cc7547 */ /* 0x000fea000b800000 */
[----:B------:R-:W0:Y:S08]  /*10e0*/  LDC.64 R28, c[0x0][0x380] ;  /* 0x0000e000ff1c7b82 */ /* 0x000e300000000a00 */
[----:B------:R-:W1:Y:S08]  /*10f0*/  LDC.64 R26, c[0x0][0x390] ;  /* 0x0000e400ff1a7b82 */ /* 0x000e700000000a00 */
[----:B------:R-:W2:Y:S01]  /*1100*/  LDC R10, c[0x0][0x3b0] ;  /* 0x0000ec00ff0a7b82 */ /* 0x000ea20000000800 */
[----:B0-----:R-:W-:-:S05]  /*1110*/  IMAD.WIDE.U32 R28, R4, 0x4, R28 ;  /* 0x00000004041c7825 */ /* 0x001fca00078e001c */
[----:B------:R-:W3:Y:S01]  /*1120*/  LDG.E R0, desc[UR20][R28.64] ;  /* 0x000000141c007981 */ /* 0x000ee2000c1e1900 */
[----:B-1----:R-:W-:-:S05]  /*1130*/  IMAD.WIDE.U32 R26, R4, 0x4, R26 ;  /* 0x00000004041a7825 */ /* 0x002fca00078e001a */
[----:B------:R0:W5:Y:S01]  /*1140*/  LDG.E R5, desc[UR20][R26.64] ;  /* 0x000000141a057981 */ /* 0x000162000c1e1900 */
[----:B------:R-:W-:Y:S01]  /*1150*/  BSSY.RECONVERGENT B2, `(.L_x_21) ;  /* 0x0000014000027945 */ /* 0x000fe20003800200 */
[----:B--2---:R-:W1:Y:S01]  /*1160*/  MUFU.RCP R7, R10 ;  /* 0x0000000a00077308 */ /* 0x004e620000001000 */
[----:B---3-5:R-:W-:-:S04]  /*1170*/  FADD R0, -R11, R0 ;  /* 0x000000000b007221 */ /* 0x028fc80000000100 */
[----:B------:R-:W-:Y:S01]  /*1180*/  FMUL R3, R13, |R0| ;  /* 0x400000000d037220 */ /* 0x000fe20000400000 */
[----:B-1----:R-:W-:-:S03]  /*1190*/  FFMA R0, R7, -R10, 1 ;  /* 0x3f80000007007423 */ /* 0x002fc6000000080a */
[----:B------:R-:W1:Y:S01]  /*11a0*/  FRND.FLOOR R2, R3 ;  /* 0x0000000300027307 */ /* 0x000e620000205000 */
[----:B------:R-:W-:Y:S01]  /*11b0*/  FFMA R0, R7, R0, R7 ;  /* 0x0000000007007223 */ /* 0x000fe20000000007 */
        /* <DEDUP_REMOVED lines=12> */
[----:B------:R-:W-:Y:S05]  /*1280*/  CALL.REL.NOINC `($__internal_0_$__cuda_sm3x_div_rn_noftz_f32_slowpath) ;  /* 0x0000000c001c7944 */ /* 0x000fea0003c00000 */
.L_x_22:
[----:B------:R-:W-:Y:S05]  /*1290*/  BSYNC.RECONVERGENT B2 ;  /* 0x0000000000027941 */ /* 0x000fea0003800200 */
.L_x_21:
[----:B------:R-:W0:Y:S01]  /*12a0*/  LDC R6, c[0x0][0x3b0] ;  /* 0x0000ec00ff067b82 */ /* 0x000e220000000800 */
[----:B------:R-:W-:Y:S01]  /*12b0*/  FMUL R25, R2, R0 ;  /* 0x0000000002197220 */ /* 0x000fe20000400000 */
[----:B------:R-:W-:Y:S01]  /*12c0*/  BSSY.RECONVERGENT B2, `(.L_x_23) ;  /* 0x000000d000027945 */ /* 0x000fe20003800200 */
[----:B0-----:R-:W0:Y:S08]  /*12d0*/  MUFU.RCP R3, R6 ;  /* 0x0000000600037308 */ /* 0x001e300000001000 */
        /* <DEDUP_REMOVED lines=11> */
.L_x_24:
[----:B------:R-:W-:Y:S05]  /*1390*/  BSYNC.RECONVERGENT B2 ;  /* 0x0000000000027941 */ /* 0x000fea0003800200 */
.L_x_23:
[----:B------:R-:W2:Y:S01]  /*13a0*/  LDG.E R28, desc[UR20][R28.64+0x4] ;  /* 0x000004141c1c7981 */ /* 0x000ea2000c1e1900 */
[----:B------:R-:W0:Y:S03]  /*13b0*/  LDC.64 R6, c[0x0][0x388] ;  /* 0x0000e200ff067b82 */ /* 0x000e260000000a00 */
[----:B------:R1:W5:Y:S05]  /*13c0*/  LDG.E R2, desc[UR20][R26.64+0x4] ;  /* 0x000004141a027981 */ /* 0x00036a000c1e1900 */
[----:B------:R-:W3:Y:S01]  /*13d0*/  LDC R9, c[0x0][0x3b0] ;  /* 0x0000ec00ff097b82 */ /* 0x000ee20000000800 */
[----:B0-----:R-:W-:-:S05]  /*13e0*/  IMAD.WIDE.U32 R6, R4, 0x4, R6 ;  /* 0x0000000404067825 */ /* 0x001fca00078e0006 */
[----:B------:R-:W4:Y:S01]  /*13f0*/  LDG.E R10, desc[UR20][R6.64] ;  /* 0x00000014060a7981 */ /* 0x000f22000c1e1900 */
[----:B------:R-:W-:-:S05]  /*1400*/  HFMA2 R3, -RZ, RZ, 0.96630859375, -0.0022525787353515625 ;  /* 0x3bbb989dff037431 */ /* 0x000fca00000001ff */
[----:B------:R-:W-:Y:S01]  /*1410*/  FFMA.SAT R3, R0, R3, 0.5 ;  /* 0x3f00000000037423 */ /* 0x000fe20000002003 */
[----:B---3--:R-:W-:Y:S01]  /*1420*/  MUFU.RCP R20, R9 ;  /* 0x0000000900147308 */ /* 0x008fe20000001000 */
[----:B------:R-:W-:Y:S01]  /*1430*/  BSSY.RECONVERGENT B2, `(.L_x_25) ;  /* 0x000001e000027945 */ /* 0x000fe20003800200 */
[----:B--2---:R-:W-:-:S04]  /*1440*/  FADD R16, -R11, R28 ;  /* 0x0000001c0b107221 */ /* 0x004fc80000000100 */
[----:B------:R-:W-:-:S04]  /*1450*/  FMUL R18, R13, |R16| ;  /* 0x400000100d127220 */ /* 0x000fc80000400000 */
[----:B------:R-:W0:Y:S01]  /*1460*/  FRND.FLOOR R19, R18 ;  /* 0x0000001200137307 */ /* 0x000e220000205000 */
[----:B------:R-:W-:-:S05]  /*1470*/  MOV R16, 0x437c0000 ;  /* 0x437c000000107802 */ /* 0x000fca0000000f00 */
[----:B------:R-:W-:-:S04]  /*1480*/  FFMA.RM R16, R3, R16, 12582913 ;  /* 0x4b40000103107423 */ /* 0x000fc80000004010 */
[----:B------:R-:W-:Y:S01]  /*1490*/  FADD R17, R16, -12583039 ;  /* 0xcb40007f10117421 */ /* 0x000fe20000000000 */
[----:B0-----:R-:W-:-:S03]  /*14a0*/  FADD R3, R18, -R19 ;  /* 0x8000001312037221 */ /* 0x001fc60000000000 */
[C---:B------:R-:W-:Y:S02]  /*14b0*/  FFMA R17, R0.reuse, 1.4426950216293334961, -R17 ;  /* 0x3fb8aa3b00117823 */ /* 0x040fe40000000811 */
[----:B------:R-:W-:Y:S02]  /*14c0*/  FSETP.GT.AND P0, PT, R3, 0.5, PT ;  /* 0x3f0000000300780b */ /* 0x000fe40003f04000 */
[----:B------:R-:W-:-:S06]  /*14d0*/  FFMA R17, R0, 1.925963033500011079e-08, R17 ;  /* 0x32a5706000117823 */ /* 0x000fcc0000000011 */
[----:B------:R-:W0:Y:S05]  /*14e0*/  MUFU.EX2 R17, R17 ;  /* 0x0000001100117308 */ /* 0x000e2a0000000800 */
[----:B------:R-:W-:-:S04]  /*14f0*/  @P0 FADD R3, -R3, 1 ;  /* 0x3f80000003030421 */ /* 0x000fc80000000100 */
[----:B------:R-:W-:Y:S01]  /*1500*/  FMUL R25, R3, -0.5 ;  /* 0xbf00000003197820 */ /* 0x000fe20000400000 */
[----:B------:R-:W-:-:S03]  /*1510*/  FFMA R19, R20, -R9, 1 ;  /* 0x3f80000014137423 */ /* 0x000fc60000000809 */
[----:B------:R-:W2:Y:S01]  /*1520*/  FCHK P0, R25, R9 ;  /* 0x0000000919007302 */ /* 0x000ea20000000000 */
[----:B------:R-:W-:Y:S01]  /*1530*/  SHF.L.U32 R16, R16, 0x17, RZ ;  /* 0x0000001710107819 */ /* 0x000fe200000006ff */
[----:B------:R-:W-:-:S04]  /*1540*/  FFMA R0, R20, R19, R20 ;  /* 0x0000001314007223 */ /* 0x000fc80000000014 */
[----:B0-----:R-:W-:Y:S01]  /*1550*/  FMUL R16, R16, R17 ;  /* 0x0000001110107220 */ /* 0x001fe20000400000 */
[----:B------:R-:W-:-:S03]  /*1560*/  FFMA R19, R0, R25, RZ ;  /* 0x0000001900137223 */ /* 0x000fc600000000ff */
[----:B------:R-:W-:Y:S01]  /*1570*/  FMUL R16, R5, R16 ;  /* 0x0000001005107220 */ /* 0x000fe20000400000 */
[----:B------:R-:W-:-:S03]  /*1580*/  FFMA R5, R19, -R9, R25 ;  /* 0x8000000913057223 */ /* 0x000fc60000000019 */
[----:B------:R-:W-:Y:S01]  /*1590*/  FADD R8, R8, R16 ;  /* 0x0000001008087221 */ /* 0x000fe20000000000 */
[----:B----4-:R-:W-:Y:S01]  /*15a0*/  FFMA R21, R16, R10, R21 ;  /* 0x0000000a10157223 */ /* 0x010fe20000000015 */
[----:B------:R-:W-:Y:S01]  /*15b0*/  FFMA R0, R0, R5, R19 ;  /* 0x0000000500007223 */ /* 0x000fe20000000013 */
[----:B-12---:R-:W-:Y:S06]  /*15c0*/  @!P0 BRA `(.L_x_26) ;  /* 0x0000000000108947 */ /* 0x006fec0003800000 */
[----:B------:R-:W0:Y:S01]  /*15d0*/  LDCU UR5, c[0x0][0x3b0] ;  /* 0x00007600ff0577ac */ /* 0x000e220008000800 */
[----:B------:R-:W-:Y:S02]  /*15e0*/  MOV R16, 0x1610 ;  /* 0x0000161000107802 */ /* 0x000fe40000000f00 */
[----:B0-----:R-:W-:-:S07]  /*15f0*/  MOV R0, UR5 ;  /* 0x0000000500007c02 */ /* 0x001fce0008000f00 */
[----:B-----5:R-:W-:Y:S05]  /*1600*/  CALL.REL.NOINC `($__internal_0_$__cuda_sm3x_div_rn_noftz_f32_slowpath) ;  /* 0x00000008003c7944 */ /* 0x020fea0003c00000 */
.L_x_26:
[----:B------:R-:W-:Y:S05]  /*1610*/  BSYNC.RECONVERGENT B2 ;  /* 0x0000000000027941 */ /* 0x000fea0003800200 */
.L_x_25:
        /* <DEDUP_REMOVED lines=15> */
.L_x_28:
[----:B------:R-:W-:Y:S05]  /*1710*/  BSYNC.RECONVERGENT B2 ;  /* 0x0000000000027941 */ /* 0x000fea0003800200 */
.L_x_27:
[----:B------:R-:W2:Y:S01]  /*1720*/  LDG.E R6, desc[UR20][R6.64+0x4] ;  /* 0x0000041406067981 */ /* 0x000ea2000c1e1900 */
[----:B------:R-:W-:Y:S01]  /*1730*/  HFMA2 R3, -RZ, RZ, 0.96630859375, -0.0022525787353515625 ;  /* 0x3bbb989dff037431 */ /* 0x000fe200000001ff */
[----:B------:R-:W-:Y:S02]  /*1740*/  MOV R10, 0x437c0000 ;  /* 0x437c0000000a7802 */ /* 0x000fe40000000f00 */
[----:B------:R-:W-:Y:S02]  /*1750*/  IADD3 R4, PT, PT, R4, 0x2, RZ ;  /* 0x0000000204047810 */ /* 0x000fe40007ffe0ff */
[----:B------:R-:W-:-:S04]  /*1760*/  FFMA.SAT R3, R0, R3, 0.5 ;  /* 0x3f00000000037423 */ /* 0x000fc80000002003 */
[----:B------:R-:W-:-:S04]  /*1770*/  FFMA.RM R3, R3, R10, 12582913 ;  /* 0x4b40000103037423 */ /* 0x000fc8000000400a */
[C---:B------:R-:W-:Y:S01]  /*1780*/  FADD R5, R3.reuse, -12583039 ;  /* 0xcb40007f03057421 */ /* 0x040fe20000000000 */
[----:B------:R-:W-:-:S03]  /*1790*/  SHF.L.U32 R3, R3, 0x17, RZ ;  /* 0x0000001703037819 */ /* 0x000fc600000006ff */
[----:B------:R-:W-:-:S04]  /*17a0*/  FFMA R5, R0, 1.4426950216293334961, -R5 ;  /* 0x3fb8aa3b00057823 */ /* 0x000fc80000000805 */
[----:B------:R-:W-:-:S04]  /*17b0*/  FFMA R5, R0, 1.925963033500011079e-08, R5 ;  /* 0x32a5706000057823 */ /* 0x000fc80000000005 */
[----:B------:R-:W0:Y:S02]  /*17c0*/  MUFU.EX2 R0, R5 ;  /* 0x0000000500007308 */ /* 0x000e240000000800 */
[----:B0-----:R-:W-:-:S04]  /*17d0*/  FMUL R3, R3, R0 ;  /* 0x0000000003037220 */ /* 0x001fc80000400000 */
[----:B-----5:R-:W-:-:S04]  /*17e0*/  FMUL R2, R2, R3 ;  /* 0x0000000302027220 */ /* 0x020fc80000400000 */
[----:B------:R-:W-:Y:S01]  /*17f0*/  FADD R8, R8, R2 ;  /* 0x0000000208087221 */ /* 0x000fe20000000000 */
[----:B--2---:R-:W-:-:S07]  /*1800*/  FFMA R21, R2, R6, R21 ;  /* 0x0000000602157223 */ /* 0x004fce0000000015 */
.L_x_20:
[----:B------:R-:W0:Y:S02]  /*1810*/  LDCU UR5, c[0x0][0x3a8] ;  /* 0x00007500ff0577ac */ /* 0x000e240008000800 */
[----:B0-----:R-:W-:-:S09]  /*1820*/  ULOP3.LUT UP0, URZ, UR5, 0x1, URZ, 0xc0, !UPT ;  /* 0x0000000105ff7892 */ /* 0x001fd2000f80c0ff */
[----:B------:R-:W-:Y:S05]  /*1830*/  BRA.U !UP0, `(.L_x_19) ;  /* 0x0000000108f07547 */ /* 0x000fea000b800000 */
[----:B------:R-:W0:Y:S08]  /*1840*/  LDC.64 R6, c[0x0][0x380] ;  /* 0x0000e000ff067b82 */ /* 0x000e300000000a00 */
[----:B------:R-:W1:Y:S08]  /*1850*/  LDC.64 R16, c[0x0][0x390] ;  /* 0x0000e400ff107b82 */ /* 0x000e700000000a00 */
[----:B------:R-:W2:Y:S01]  /*1860*/  LDC R10, c[0x0][0x3b0] ;  /* 0x0000ec00ff0a7b82 */ /* 0x000ea20000000800 */
[----:B0-----:R-:W-:-:S06]  /*1870*/  IMAD.WIDE.U32 R6, R4, 0x4, R6 ;  /* 0x0000000404067825 */ /* 0x001fcc00078e0006 */
[----:B------:R-:W3:Y:S01]  /*1880*/  LDG.E R6, desc[UR20][R6.64] ;  /* 0x0000001406067981 */ /* 0x000ee2000c1e1900 */
[----:B-1----:R-:W-:-:S05]  /*1890*/  IMAD.WIDE.U32 R16, R4, 0x4, R16 ;  /* 0x0000000404107825 */ /* 0x002fca00078e0010 */
[----:B------:R0:W5:Y:S01]  /*18a0*/  LDG.E R2, desc[UR20][R16.64] ;  /* 0x0000001410027981 */ /* 0x000162000c1e1900 */
[----:B------:R-:W-:Y:S01]  /*18b0*/  BSSY.RECONVERGENT B2, `(.L_x_29) ;  /* 0x0000014000027945 */ /* 0x000fe20003800200 */
[----:B--2---:R-:W-:Y:S01]  /*18c0*/  MUFU.RCP R9, R10 ;  /* 0x0000000a00097308 */ /* 0x004fe20000001000 */
[----:B---3-5:R-:W-:-:S04]  /*18d0*/  FADD R0, -R11, R6 ;  /* 0x000000060b007221 */ /* 0x028fc80000000100 */
[----:B------:R-:W-:-:S04]  /*18e0*/  FMUL R5, R13, |R0| ;  /* 0x400000000d057220 */ /* 0x000fc80000400000 */
[----:B------:R-:W1:Y:S02]  /*18f0*/  FRND.FLOOR R0, R5 ;  /* 0x0000000500007307 */ /* 0x000e640000205000 */
[----:B-1----:R-:W-:Y:S01]  /*1900*/  FADD R3, R5, -R0 ;  /* 0x8000000005037221 */ /* 0x002fe20000000000 */
[----:B------:R-:W-:-:S04]  /*1910*/  FFMA R0, R9, -R10, 1 ;  /* 0x3f80000009007423 */ /* 0x000fc8000000080a */
[----:B------:R-:W-:Y:S01]  /*1920*/  FSETP.GT.AND P0, PT, R3, 0.5, PT ;  /* 0x3f0000000300780b */ /* 0x000fe20003f04000 */
[----:B------:R-:W-:-:S12]  /*1930*/  FFMA R0, R9, R0, R9 ;  /* 0x0000000009007223 */ /* 0x000fd80000000009 */
        /* <DEDUP_REMOVED lines=11> */
.L_x_30:
[----:B------:R-:W-:Y:S05]  /*19f0*/  BSYNC.RECONVERGENT B2 ;  /* 0x0000000000027941 */ /* 0x000fea0003800200 */
.L_x_29:
        /* <DEDUP_REMOVED lines=15> */
.L_x_32:
[----:B------:R-:W-:Y:S05]  /*1af0*/  BSYNC.RECONVERGENT B2 ;  /* 0x0000000000027941 */ /* 0x000fea0003800200 */
.L_x_31:
[----:B------:R-:W0:Y:S02]  /*1b00*/  LDC.64 R6, c[0x0][0x388] ;  /* 0x0000e200ff067b82 */ /* 0x000e240000000a00 */
[----:B0-----:R-:W-:-:S06]  /*1b10*/  IMAD.WIDE.U32 R4, R4, 0x4, R6 ;  /* 0x0000000404047825 */ /* 0x001fcc00078e0006 */
[----:B------:R-:W2:Y:S01]  /*1b20*/  LDG.E R4, desc[UR20][R4.64] ;  /* 0x0000001404047981 */ /* 0x000ea2000c1e1900 */
[----:B------:R-:W-:Y:S01]  /*1b30*/  HFMA2 R3, -RZ, RZ, 0.96630859375, -0.0022525787353515625 ;  /* 0x3bbb989dff037431 */ /* 0x000fe200000001ff */
[----:B------:R-:W-:-:S04]  /*1b40*/  MOV R6, 0x437c0000 ;  /* 0x437c000000067802 */ /* 0x000fc80000000f00 */
        /* <DEDUP_REMOVED lines=10> */
[----:B--2---:R-:W-:-:S07]  /*1bf0*/  FFMA R21, R2, R4, R21 ;  /* 0x0000000402157223 */ /* 0x004fce0000000015 */
.L_x_19:
[----:B------:R-:W0:Y:S01]  /*1c00*/  MUFU.RCP R3, R8 ;  /* 0x0000000800037308 */ /* 0x000e220000001000 */
[----:B------:R-:W-:Y:S07]  /*1c10*/  BSSY.RECONVERGENT B2, `(.L_x_33) ;  /* 0x000000c000027945 */ /* 0x000fee0003800200 */
[----:B------:R-:W1:Y:S01]  /*1c20*/  FCHK P0, R21, R8 ;  /* 0x0000000815007302 */ /* 0x000e620000000000 */
[----:B0-----:R-:W-:-:S04]  /*1c30*/  FFMA R0, R3, -R8, 1 ;  /* 0x3f80000003007423 */ /* 0x001fc80000000808 */
[----:B------:R-:W-:-:S04]  /*1c40*/  FFMA R0, R3, R0, R3 ;  /* 0x0000000003007223 */ /* 0x000fc80000000003 */
[----:B------:R-:W-:-:S04]  /*1c50*/  FFMA R2, R0, R21, RZ ;  /* 0x0000001500027223 */ /* 0x000fc800000000ff */
[----:B------:R-:W-:-:S04]  /*1c60*/  FFMA R3, R2, -R8, R21 ;  /* 0x8000000802037223 */ /* 0x000fc80000000015 */
[----:B------:R-:W-:Y:S01]  /*1c70*/  FFMA R0, R0, R3, R2 ;  /* 0x0000000300007223 */ /* 0x000fe20000000002 */
[----:B-1----:R-:W-:Y:S06]  /*1c80*/  @!P0 BRA `(.L_x_34) ;  /* 0x0000000000108947 */ /* 0x002fec0003800000 */
[----:B------:R-:W-:Y:S02]  /*1c90*/  MOV R25, R21 ;  /* 0x0000001500197202 */ /* 0x000fe40000000f00 */
[----:B------:R-:W-:Y:S02]  /*1ca0*/  MOV R0, R8 ;  /* 0x0000000800007202 */ /* 0x000fe40000000f00 */
[----:B------:R-:W-:-:S07]  /*1cb0*/  MOV R16, 0x1cd0 ;  /* 0x00001cd000107802 */ /* 0x000fce0000000f00 */
[----:B-----5:R-:W-:Y:S05]  /*1cc0*/  CALL.REL.NOINC `($__internal_0_$__cuda_sm3x_div_rn_noftz_f32_slowpath) ;  /* 0x00000000008c7944 */ /* 0x020fea0003c00000 */
.L_x_34:
[----:B------:R-:W-:Y:S05]  /*1cd0*/  BSYNC.RECONVERGENT B2 ;  /* 0x0000000000027941 */ /* 0x000fea0003800200 */
.L_x_33:
[----:B------:R-:W0:Y:S01]  /*1ce0*/  LDC.64 R4, c[0x0][0x388] ;  /* 0x0000e200ff047b82 */ /* 0x000e220000000a00 */
[----:B------:R-:W1:Y:S07]  /*1cf0*/  LDCU UR5, c[0x0][0x3a8] ;  /* 0x00007500ff0577ac */ /* 0x000e6e0008000800 */
[----:B------:R-:W2:Y:S01]  /*1d00*/  LDC.64 R2, c[0x0][0x390] ;  /* 0x0000e400ff027b82 */ /* 0x000ea20000000a00 */
[----:B0-----:R-:W-:-:S06]  /*1d10*/  IMAD.WIDE.U32 R4, R12, 0x4, R4 ;  /* 0x000000040c047825 */ /* 0x001fcc00078e0004 */
[----:B------:R-:W3:Y:S01]  /*1d20*/  LDG.E R5, desc[UR20][R4.64] ;  /* 0x0000001404057981 */ /* 0x000ee2000c1e1900 */
[----:B--2---:R-:W-:-:S06]  /*1d30*/  IMAD.WIDE.U32 R2, R12, 0x4, R2 ;  /* 0x000000040c027825 */ /* 0x004fcc00078e0002 */
[----:B------:R-:W2:Y:S01]  /*1d40*/  LDG.E R2, desc[UR20][R2.64] ;  /* 0x0000001402027981 */ /* 0x000ea2000c1e1900 */
[----:B------:R-:W-:-:S04]  /*1d50*/  IADD3 R12, PT, PT, R12, 0x1, RZ ;  /* 0x000000010c0c7810 */ /* 0x000fc80007ffe0ff */
[----:B-1----:R-:W-:Y:S01]  /*1d60*/  ISETP.NE.AND P0, PT, R12, UR5, PT ;  /* 0x000000050c007c0c */ /* 0x002fe2000bf05270 */
[----:B---3--:R-:W-:-:S04]  /*1d70*/  FADD R7, R5, -R0 ;  /* 0x8000000005077221 */ /* 0x008fc80000000000 */
[----:B--2---:R-:W-:-:S04]  /*1d80*/  FMUL R0, R2, R7 ;  /* 0x0000000702007220 */ /* 0x004fc80000400000 */
[----:B------:R-:W-:-:S04]  /*1d90*/  FFMA R14, R7, R0, R14 ;  /* 0x00000000070e7223 */ /* 0x000fc8000000000e */
[----:B------:R-:W-:Y:S05]  /*1da0*/  @P0 BRA `(.L_x_35) ;  /* 0xffffffe000e80947 */ /* 0x000fea000383ffff */
.L_x_0:
[----:B------:R-:W0:Y:S01]  /*1db0*/  LDCU UR4, c[0x0][0x3b4] ;  /* 0x00007680ff0477ac */ /* 0x000e220008000800 */
[----:B------:R-:W1:Y:S01]  /*1dc0*/  MUFU.RCP R3, R14 ;  /* 0x0000000e00037308 */ /* 0x000e620000001000 */
[----:B------:R-:W-:Y:S01]  /*1dd0*/  BSSY.RECONVERGENT B2, `(.L_x_36) ;  /* 0x000000e000027945 */ /* 0x000fe20003800200 */
[----:B0-----:R-:W-:Y:S01]  /*1de0*/  MOV R5, UR4 ;  /* 0x0000000400057c02 */ /* 0x001fe20008000f00 */
[----:B-1----:R-:W-:-:S05]  /*1df0*/  FFMA R0, R3, -R14, 1 ;  /* 0x3f80000003007423 */ /* 0x002fca000000080e */
[----:B------:R-:W0:Y:S01]  /*1e00*/  FCHK P0, R5, R14 ;  /* 0x0000000e05007302 */ /* 0x000e220000000000 */
[----:B------:R-:W-:-:S04]  /*1e10*/  FFMA R0, R3, R0, R3 ;  /* 0x0000000003007223 */ /* 0x000fc80000000003 */
[----:B------:R-:W-:-:S04]  /*1e20*/  FFMA R3, R0, UR4, RZ ;  /* 0x0000000400037c23 */ /* 0x000fc800080000ff */
[----:B------:R-:W-:-:S04]  /*1e30*/  FFMA R2, R3, -R14, UR4 ;  /* 0x0000000403027e23 */ /* 0x000fc8000800080e */
[----:B------:R-:W-:Y:S01]  /*1e40*/  FFMA R0, R0, R2, R3 ;  /* 0x0000000200007223 */ /* 0x000fe20000000003 */
[----:B0-----:R-:W-:Y:S06]  /*1e50*/  @!P0 BRA `(.L_x_37) ;  /* 0x0000000000148947 */ /* 0x001fec0003800000 */
[----:B------:R-:W0:Y:S01]  /*1e60*/  LDCU UR4, c[0x0][0x3b4] ;  /* 0x00007680ff0477ac */ /* 0x000e220008000800 */
[----:B------:R-:W-:Y:S02]  /*1e70*/  MOV R0, R14 ;  /* 0x0000000e00007202 */ /* 0x000fe40000000f00 */
[----:B------:R-:W-:Y:S02]  /*1e80*/  MOV R16, 0x1eb0 ;  /* 0x00001eb000107802 */ /* 0x000fe40000000f00 */
[----:B0-----:R-:W-:-:S07]  /*1e90*/  MOV R25, UR4 ;  /* 0x0000000400197c02 */ /* 0x001fce0008000f00 */
[----:B-----5:R-:W-:Y:S05]  /*1ea0*/  CALL.REL.NOINC `($__internal_0_$__cuda_sm3x_div_rn_noftz_f32_slowpath) ;  /* 0x0000000000147944 */ /* 0x020fea0003c00000 */
.L_x_37:
[----:B------:R-:W-:Y:S05]  /*1eb0*/  BSYNC.RECONVERGENT B2 ;  /* 0x0000000000027941 */ /* 0x000fea0003800200 */
.L_x_36:
[----:B------:R-:W0:Y:S02]  /*1ec0*/  LDC.64 R2, c[0x0][0x3a0] ;  /* 0x0000e800ff027b82 */ /* 0x000e240000000a00 */
[----:B0-----:R-:W-:-:S05]  /*1ed0*/  IMAD.WIDE R2, R15, 0x4, R2 ;  /* 0x000000040f027825 */ /* 0x001fca00078e0202 */
[----:B------:R-:W-:Y:S01]  /*1ee0*/  STG.E desc[UR20][R2.64], R0 ;  /* 0x0000000002007986 */ /* 0x000fe2000c101914 */
[----:B------:R-:W-:Y:S05]  /*1ef0*/  EXIT ;  /* 0x000000000000794d */ /* 0x000fea0003800000 */
        .weak           $__internal_0_$__cuda_sm3x_div_rn_noftz_f32_slowpath
        .type           $__internal_0_$__cuda_sm3x_div_rn_noftz_f32_slowpath,@function
        .size           $__internal_0_$__cuda_sm3x_div_rn_noftz_f32_slowpath,(.L_x_75 - $__internal_0_$__cuda_sm3x_div_rn_noftz_f32_slowpath)
$__internal_0_$__cuda_sm3x_div_rn_noftz_f32_slowpath:
[----:B------:R-:W-:Y:S01]  /*1f00*/  SHF.R.U32.HI R17, RZ, 0x17, R0 ;  /* 0x00000017ff117819 */ /* 0x000fe20000011600 */
[----:B------:R-:W-:Y:S01]  /*1f10*/  BSSY.RECONVERGENT B0, `(.L_x_38) ;  /* 0x0000064000007945 */ /* 0x000fe20003800200 */
[----:B------:R-:W-:Y:S02]  /*1f20*/  SHF.R.U32.HI R20, RZ, 0x17, R25 ;  /* 0x00000017ff147819 */ /* 0x000fe40000011619 */
[----:B------:R-:W-:Y:S02]  /*1f30*/  LOP3.LUT R17, R17, 0xff, RZ, 0xc0, !PT ;  /* 0x000000ff11117812 */ /* 0x000fe400078ec0ff */
[----:B------:R-:W-:Y:S02]  /*1f40*/  LOP3.LUT R20, R20, 0xff, RZ, 0xc0, !PT ;  /* 0x000000ff14147812 */ /* 0x000fe400078ec0ff */
[----:B------:R-:W-:Y:S02]  /*1f50*/  IADD3 R18, PT, PT, R17, -0x1, RZ ;  /* 0xffffffff11127810 */ /* 0x000fe40007ffe0ff */
[----:B------:R-:W-:-:S02]  /*1f60*/  IADD3 R19, PT, PT, R20, -0x1, RZ ;  /* 0xffffffff14137810 */ /* 0x000fc40007ffe0ff */
[----:B------:R-:W-:-:S04]  /*1f70*/  ISETP.GT.U32.AND P0, PT, R18, 0xfd, PT ;  /* 0x000000fd1200780c */ /* 0x000fc80003f04070 */
[----:B------:R-:W-:-:S13]  /*1f80*/  ISETP.GT.U32.OR P0, PT, R19, 0xfd, P0 ;  /* 0x000000fd1300780c */ /* 0x000fda0000704470 */
[----:B------:R-:W-:Y:S01]  /*1f90*/  @!P0 MOV R18, RZ ;  /* 0x000000ff00128202 */ /* 0x000fe20000000f00 */
[----:B------:R-:W-:Y:S06]  /*1fa0*/  @!P0 BRA `(.L_x_39) ;  /* 0x0000000000648947 */ /* 0x000fec0003800000 */
[----:B------:R-:W-:Y:S02]  /*1fb0*/  FSETP.GTU.FTZ.AND P0, PT, |R25|, +INF , PT ;  /* 0x7f8000001900780b */ /* 0x000fe40003f1c200 */
[----:B------:R-:W-:-:S04]  /*1fc0*/  FSETP.GTU.FTZ.AND P1, PT, |R0|, +INF , PT ;  /* 0x7f8000000000780b */ /* 0x000fc80003f3c200 */
[----:B------:R-:W-:-:S13]  /*1fd0*/  PLOP3.LUT P0, PT, P0, P1, PT, 0xf8, 0x8f ;  /* 0x00000000008f781c */ /* 0x000fda0000703f70 */
[----:B------:R-:W-:Y:S05]  /*1fe0*/  @P0 BRA `(.L_x_40) ;  /* 0x0000000400540947 */ /* 0x000fea0003800000 */
[----:B------:R-:W-:-:S13]  /*1ff0*/  LOP3.LUT P0, RZ, R0, 0x7fffffff, R25, 0xc8, !PT ;  /* 0x7fffffff00ff7812 */ /* 0x000fda000780c819 */
[----:B------:R-:W-:Y:S05]  /*2000*/  @!P0 BRA `(.L_x_41) ;  /* 0x0000000400448947 */ /* 0x000fea0003800000 */
[C---:B------:R-:W-:Y:S02]  /*2010*/  FSETP.NEU.FTZ.AND P2, PT, |R25|.reuse, +INF , PT ;  /* 0x7f8000001900780b */ /* 0x040fe40003f5d200 */
[----:B------:R-:W-:Y:S02]  /*2020*/  FSETP.NEU.FTZ.AND P1, PT, |R0|, +INF , PT ;  /* 0x7f8000000000780b */ /* 0x000fe40003f3d200 */
[----:B------:R-:W-:-:S11]  /*2030*/  FSETP.NEU.FTZ.AND P0, PT, |R25|, +INF , PT ;  /* 0x7f8000001900780b */ /* 0x000fd60003f1d200 */
[----:B------:R-:W-:Y:S05]  /*2040*/  @!P1 BRA !P2, `(.L_x_41) ;  /* 0x0000000400349947 */ /* 0x000fea0005000000 */
[----:B------:R-:W-:-:S04]  /*2050*/  LOP3.LUT P2, RZ, R25, 0x7fffffff, RZ, 0xc0, !PT ;  /* 0x7fffffff19ff7812 */ /* 0x000fc8000784c0ff */
[----:B------:R-:W-:-:S13]  /*2060*/  PLOP3.LUT P1, PT, P1, P2, PT, 0x2f, 0xf2 ;  /* 0x0000000000f2781c */ /* 0x000fda0000f24577 */
[----:B------:R-:W-:Y:S05]  /*2070*/  @P1 BRA `(.L_x_42) ;  /* 0x0000000400201947 */ /* 0x000fea0003800000 */
[----:B------:R-:W-:-:S04]  /*2080*/  LOP3.LUT P1, RZ, R0, 0x7fffffff, RZ, 0xc0, !PT ;  /* 0x7fffffff00ff7812 */ /* 0x000fc8000782c0ff */
[----:B------:R-:W-:-:S13]  /*2090*/  PLOP3.LUT P0, PT, P0, P1, PT, 0x2f, 0xf2 ;  /* 0x0000000000f2781c */ /* 0x000fda0000702577 */
[----:B------:R-:W-:Y:S05]  /*20a0*/  @P0 BRA `(.L_x_43) ;  /* 0x0000000400080947 */ /* 0x000fea0003800000 */
[----:B------:R-:W-:-:S04]  /*20b0*/  IADD3 R18, PT, PT, R20, -0x1, RZ ;  /* 0xffffffff14127810 */ /* 0x000fc80007ffe0ff */
[----:B------:R-:W-:Y:S02]  /*20c0*/  ISETP.GE.AND P0, PT, R18, RZ, PT ;  /* 0x000000ff1200720c */ /* 0x000fe40003f06270 */
[----:B------:R-:W-:-:S04]  /*20d0*/  IADD3 R18, PT, PT, R17, -0x1, RZ ;  /* 0xffffffff11127810 */ /* 0x000fc80007ffe0ff */
[----:B------:R-:W-:-:S07]  /*20e0*/  ISETP.GE.AND P1, PT, R18, RZ, PT ;  /* 0x000000ff1200720c */ /* 0x000fce0003f26270 */
[----:B------:R-:W-:Y:S01]  /*20f0*/  @P0 MOV R18, RZ ;  /* 0x000000ff00120202 */ /* 0x000fe20000000f00 */
[----:B------:R-:W-:Y:S01]  /*2100*/  @!P0 FFMA R25, R25, 1.84467440737095516160e+19, RZ ;  /* 0x5f80000019198823 */ /* 0x000fe200000000ff */
[----:B------:R-:W-:-:S04]  /*2110*/  @!P0 MOV R18, 0xffffffc0 ;  /* 0xffffffc000128802 */ /* 0x000fc80000000f00 */
[----:B------:R-:W-:Y:S01]  /*2120*/  @!P1 FFMA R0, R0, 1.84467440737095516160e+19, RZ ;  /* 0x5f80000000009823 */ /* 0x000fe200000000ff */
[----:B------:R-:W-:-:S07]  /*2130*/  @!P1 IADD3 R18, PT, PT, R18, 0x40, RZ ;  /* 0x0000004012129810 */ /* 0x000fce0007ffe0ff */
.L_x_39:
[----:B------:R-:W-:Y:S01]  /*2140*/  LEA R19, R17, 0xc0800000, 0x17 ;  /* 0xc080000011137811 */ /* 0x000fe200078eb8ff */
[----:B------:R-:W-:Y:S01]  /*2150*/  BSSY.RECONVERGENT B1, `(.L_x_44) ;  /* 0x0000036000017945 */ /* 0x000fe20003800200 */
[----:B------:R-:W-:Y:S02]  /*2160*/  IADD3 R20, PT, PT, R20, -0x7f, RZ ;  /* 0xffffff8114147810 */ /* 0x000fe40007ffe0ff */
[----:B------:R-:W-:-:S04]  /*2170*/  IADD3 R0, PT, PT, -R19, R0, RZ ;  /* 0x0000000013007210 */ /* 0x000fc80007ffe1ff */
[----:B------:R0:W1:Y:S01]  /*2180*/  MUFU.RCP R24, R0 ;  /* 0x0000000000187308 */ /* 0x0000620000001000 */
[----:B------:R-:W-:Y:S01]  /*2190*/  FADD.FTZ R19, -R0, -RZ ;  /* 0x800000ff00137221 */ /* 0x000fe20000010100 */
[----:B0-----:R-:W-:-:S03]  /*21a0*/  IMAD R0, R20, -0x800000, R25 ;  /* 0xff80000014007824 */ /* 0x001fc600078e0219 */
[----:B-1----:R-:W-:-:S04]  /*21b0*/  FFMA R23, R24, R19, 1 ;  /* 0x3f80000018177423 */ /* 0x002fc80000000013 */
[----:B------:R-:W-:-:S04]  /*21c0*/  FFMA R23, R24, R23, R24 ;  /* 0x0000001718177223 */ /* 0x000fc80000000018 */
[----:B------:R-:W-:-:S04]  /*21d0*/  FFMA R24, R0, R23, RZ ;  /* 0x0000001700187223 */ /* 0x000fc800000000ff */
[----:B------:R-:W-:-:S04]  /*21e0*/  FFMA R25, R19, R24, R0 ;  /* 0x0000001813197223 */ /* 0x000fc80000000000 */
[----:B------:R-:W-:Y:S01]  /*21f0*/  FFMA R24, R23, R25, R24 ;  /* 0x0000001917187223 */ /* 0x000fe20000000018 */
[----:B------:R-:W-:-:S03]  /*2200*/  IADD3 R25, PT, PT, R20, 0x7f, -R17 ;  /* 0x0000007f14197810 */ /* 0x000fc60007ffe811 */
[----:B------:R-:W-:Y:S01]  /*2210*/  FFMA R19, R19, R24, R0 ;  /* 0x0000001813137223 */ /* 0x000fe20000000000 */
[----:B------:R-:W-:-:S03]  /*2220*/  IADD3 R25, PT, PT, R25, R18, RZ ;  /* 0x0000001219197210 */ /* 0x000fc60007ffe0ff */
[----:B------:R-:W-:-:S05]  /*2230*/  FFMA R0, R23, R19, R24 ;  /* 0x0000001317007223 */ /* 0x000fca0000000018 */
[----:B------:R-:W-:-:S04]  /*2240*/  SHF.R.U32.HI R17, RZ, 0x17, R0 ;  /* 0x00000017ff117819 */ /* 0x000fc80000011600 */
[----:B------:R-:W-:-:S04]  /*2250*/  LOP3.LUT R18, R17, 0xff, RZ, 0xc0, !PT ;  /* 0x000000ff11127812 */ /* 0x000fc800078ec0ff */
[----:B------:R-:W-:-:S04]  /*2260*/  IADD3 R17, PT, PT, R18, R25, RZ ;  /* 0x0000001912117210 */ /* 0x000fc80007ffe0ff */
[----:B------:R-:W-:-:S04]  /*2270*/  IADD3 R18, PT, PT, R17, -0x1, RZ ;  /* 0xffffffff11127810 */ /* 0x000fc80007ffe0ff */
[----:B------:R-:W-:-:S13]  /*2280*/  ISETP.GE.U32.AND P0, PT, R18, 0xfe, PT ;  /* 0x000000fe1200780c */ /* 0x000fda0003f06070 */
[----:B------:R-:W-:Y:S05]  /*2290*/  @!P0 BRA `(.L_x_45) ;  /* 0x0000000000808947 */ /* 0x000fea0003800000 */
[----:B------:R-:W-:-:S13]  /*22a0*/  ISETP.GT.AND P0, PT, R17, 0xfe, PT ;  /* 0x000000fe1100780c */ /* 0x000fda0003f04270 */
[----:B------:R-:W-:Y:S05]  /*22b0*/  @P0 BRA `(.L_x_46) ;  /* 0x00000000006c0947 */ /* 0x000fea0003800000 */
[----:B------:R-:W-:-:S13]  /*22c0*/  ISETP.GE.AND P0, PT, R17, 0x1, PT ;  /* 0x000000011100780c */ /* 0x000fda0003f06270 */
[----:B------:R-:W-:Y:S05]  /*22d0*/  @P0 BRA `(.L_x_47) ;  /* 0x0000000000740947 */ /* 0x000fea0003800000 */
[----:B------:R-:W-:Y:S02]  /*22e0*/  ISETP.GE.AND P0, PT, R17, -0x18, PT ;  /* 0xffffffe81100780c */ /* 0x000fe40003f06270 */
[----:B------:R-:W-:-:S11]  /*22f0*/  LOP3.LUT R0, R0, 0x80000000, RZ, 0xc0, !PT ;  /* 0x8000000000007812 */ /* 0x000fd600078ec0ff */
[----:B------:R-:W-:Y:S05]  /*2300*/  @!P0 BRA `(.L_x_47) ;  /* 0x0000000000688947 */ /* 0x000fea0003800000 */
[CCC-:B------:R-:W-:Y:S01]  /*2310*/  FFMA.RZ R18, R23.reuse, R19.reuse, R24.reuse ;  /* 0x0000001317127223 */ /* 0x1c0fe2000000c018 */
[CCC-:B------:R-:W-:Y:S01]  /*2320*/  FFMA.RP R20, R23.reuse, R19.reuse, R24.reuse ;  /* 0x0000001317147223 */ /* 0x1c0fe20000008018 */
[----:B------:R-:W-:Y:S01]  /*2330*/  FFMA.RM R23, R23, R19, R24 ;  /* 0x0000001317177223 */ /* 0x000fe20000004018 */
[C---:B------:R-:W-:Y:S02]  /*2340*/  IADD3 R19, PT, PT, R17.reuse, 0x20, RZ ;  /* 0x0000002011137810 */ /* 0x040fe40007ffe0ff */
[----:B------:R-:W-:Y:S02]  /*2350*/  LOP3.LUT R18, R18, 0x7fffff, RZ, 0xc0, !PT ;  /* 0x007fffff12127812 */ /* 0x000fe400078ec0ff */
[C---:B------:R-:W-:Y:S02]  /*2360*/  ISETP.NE.AND P2, PT, R17.reuse, RZ, PT ;  /* 0x000000ff1100720c */ /* 0x040fe40003f45270 */
[----:B------:R-:W-:Y:S02]  /*2370*/  LOP3.LUT R18, R18, 0x800000, RZ, 0xfc, !PT ;  /* 0x0080000012127812 */ /* 0x000fe400078efcff */
[----:B------:R-:W-:-:S02]  /*2380*/  ISETP.NE.AND P1, PT, R17, RZ, PT ;  /* 0x000000ff1100720c */ /* 0x000fc40003f25270 */
[----:B------:R-:W-:Y:S02]  /*2390*/  IADD3 R17, PT, PT, -R17, RZ, RZ ;  /* 0x000000ff11117210 */ /* 0x000fe40007ffe1ff */
[----:B------:R-:W-:Y:S02]  /*23a0*/  SHF.L.U32 R19, R18, R19, RZ ;  /* 0x0000001312137219 */ /* 0x000fe400000006ff */
[----:B------:R-:W-:Y:S02]  /*23b0*/  FSETP.NEU.FTZ.AND P0, PT, R20, R23, PT ;  /* 0x000000171400720b */ /* 0x000fe40003f1d000 */
[----:B------:R-:W-:Y:S02]  /*23c0*/  SEL R17, R17, RZ, P2 ;  /* 0x000000ff11117207 */ /* 0x000fe40001000000 */
[----:B------:R-:W-:Y:S02]  /*23d0*/  ISETP.NE.AND P1, PT, R19, RZ, P1 ;  /* 0x000000ff1300720c */ /* 0x000fe40000f25270 */
[----:B------:R-:W-:-:S02]  /*23e0*/  SHF.R.U32.HI R20, RZ, R17, R18 ;  /* 0x00000011ff147219 */ /* 0x000fc40000011612 */
[----:B------:R-:W-:Y:S02]  /*23f0*/  PLOP3.LUT P0, PT, P0, P1, PT, 0xf8, 0x8f ;  /* 0x00000000008f781c */ /* 0x000fe40000703f70 */
[----:B------:R-:W-:Y:S02]  /*2400*/  SHF.R.U32.HI R18, RZ, 0x1, R20 ;  /* 0x00000001ff127819 */ /* 0x000fe40000011614 */
[----:B------:R-:W-:-:S04]  /*2410*/  SEL R17, RZ, 0x1, !P0 ;  /* 0x00000001ff117807 */ /* 0x000fc80004000000 */
[----:B------:R-:W-:-:S04]  /*2420*/  LOP3.LUT R17, R17, 0x1, R18, 0xf8, !PT ;  /* 0x0000000111117812 */ /* 0x000fc800078ef812 */
[----:B------:R-:W-:-:S04]  /*2430*/  LOP3.LUT R17, R17, R20, RZ, 0xc0, !PT ;  /* 0x0000001411117212 */ /* 0x000fc800078ec0ff */
[----:B------:R-:W-:-:S04]  /*2440*/  IADD3 R17, PT, PT, R18, R17, RZ ;  /* 0x0000001112117210 */ /* 0x000fc80007ffe0ff */
[----:B------:R-:W-:Y:S01]  /*2450*/  LOP3.LUT R0, R17, R0, RZ, 0xfc, !PT ;  /* 0x0000000011007212 */ /* 0x000fe200078efcff */
[----:B------:R-:W-:Y:S06]  /*2460*/  BRA `(.L_x_47) ;  /* 0x0000000000107947 */ /* 0x000fec0003800000 */
.L_x_46:
[----:B------:R-:W-:-:S04]  /*2470*/  LOP3.LUT R0, R0, 0x80000000, RZ, 0xc0, !PT ;  /* 0x8000000000007812 */ /* 0x000fc800078ec0ff */
[----:B------:R-:W-:Y:S01]  /*2480*/  LOP3.LUT R0, R0, 0x7f800000, RZ, 0xfc, !PT ;  /* 0x7f80000000007812 */ /* 0x000fe200078efcff */
[----:B------:R-:W-:Y:S06]  /*2490*/  BRA `(.L_x_47) ;  /* 0x0000000000047947 */ /* 0x000fec0003800000 */
.L_x_45:
[----:B------:R-:W-:-:S07]  /*24a0*/  LEA R0, R25, R0, 0x17 ;  /* 0x0000000019007211 */ /* 0x000fce00078eb8ff */
.L_x_47:
[----:B------:R-:W-:Y:S05]  /*24b0*/  BSYNC.RECONVERGENT B1 ;  /* 0x0000000000017941 */ /* 0x000fea0003800200 */
.L_x_44:
[----:B------:R-:W-:Y:S05]  /*24c0*/  BRA `(.L_x_48) ;  /* 0x0000000000207947 */ /* 0x000fea0003800000 */
.L_x_43:
[----:B------:R-:W-:-:S04]  /*24d0*/  LOP3.LUT R0, R0, 0x80000000, R25, 0x48, !PT ;  /* 0x8000000000007812 */ /* 0x000fc800078e4819 */
[----:B------:R-:W-:Y:S01]  /*24e0*/  LOP3.LUT R0, R0, 0x7f800000, RZ, 0xfc, !PT ;  /* 0x7f80000000007812 */ /* 0x000fe200078efcff */
[----:B------:R-:W-:Y:S06]  /*24f0*/  BRA `(.L_x_48) ;  /* 0x0000000000147947 */ /* 0x000fec0003800000 */
.L_x_42:
[----:B------:R-:W-:Y:S01]  /*2500*/  LOP3.LUT R0, R0, 0x80000000, R25, 0x48, !PT ;  /* 0x8000000000007812 */ /* 0x000fe200078e4819 */
[----:B------:R-:W-:Y:S06]  /*2510*/  BRA `(.L_x_48) ;  /* 0x00000000000c7947 */ /* 0x000fec0003800000 */
.L_x_41:
[----:B------:R-:W0:Y:S01]  /*2520*/  MUFU.RSQ R0, -QNAN ;  /* 0xffc0000000007908 */ /* 0x000e220000001400 */
[----:B------:R-:W-:Y:S05]  /*2530*/  BRA `(.L_x_48) ;  /* 0x0000000000047947 */ /* 0x000fea0003800000 */
.L_x_40:
[----:B------:R-:W-:-:S07]  /*2540*/  FADD.FTZ R0, R25, R0 ;  /* 0x0000000019007221 */ /* 0x000fce0000010000 */
.L_x_48:
[----:B------:R-:W-:Y:S05]  /*2550*/  BSYNC.RECONVERGENT B0 ;  /* 0x0000000000007941 */ /* 0x000fea0003800200 */
.L_x_38:
[----:B------:R-:W-:-:S04]  /*2560*/  HFMA2 R17, -RZ, RZ, 0, 0 ;  /* 0x00000000ff117431 */ /* 0x000fc800000001ff */
[----:B0-----:R-:W-:Y:S05]  /*2570*/  RET.REL.NODEC R16 `(_Z9pdm_gaussPfS_S_S_S_iiff) ;  /* 0xffffffd810a07950 */ /* 0x001fea0003c3ffff */
.L_x_49:
[----:B------:R-:W-:-:S00]  /*2580*/  BRA `(.L_x_49) ;  /* 0xfffffffc00fc7947 */ /* 0x000fc0000383ffff */
[----:B------:R-:W-:-:S00]  /*2590*/  NOP ;  /* 0x0000000000007918 */ /* 0x000fc00000000000 */
        /* <DEDUP_REMOVED lines=14> */
.L_x_75:


//--------------------- .text._Z10pdm_tophatPfS_S_S_S_iiff --------------------------
	.section	.text._Z10pdm_tophatPfS_S_S_S_iiff,"ax",@progbits
	.align	128
        .global         _Z10pdm_tophatPfS_S_S_S_iiff
        .type           _Z10pdm_tophatPfS_S_S_S_iiff,@function
        .size           _Z10pdm_tophatPfS_S_S_S_iiff,(.L_x_76 - _Z10pdm_tophatPfS_S_S_S_iiff)
        .other          _Z10pdm_tophatPfS_S_S_S_iiff,@"STO_CUDA_ENTRY STV_DEFAULT"
_Z10pdm_tophatPfS_S_S_S_iiff:
.text._Z10pdm_tophatPfS_S_S_S_iiff:
        /* <DEDUP_REMOVED lines=20> */
[----:B------:R-:W-:Y:S02]  /*0140*/  ULOP3.LUT UR4, UR4, 0x3, URZ, 0xc0, !UPT ;  /* 0x0000000304047892 */ /* 0x000fe4000f8ec0ff */
[----:B------:R-:W-:-:S12]  /*0150*/  UIADD3 UR11, UPT, UPT, -UR19, URZ, URZ ;  /* 0x000000ff130b7290 */ /* 0x000fd8000fffe1ff */
.L_x_60:
[----:B------:R-:W1:Y:S01]  /*0160*/  LDC.64 R4, c[0x0][0x380] ;  /* 0x0000e000ff047b82 */ /* 0x000e620000000a00 */
[----:B------:R-:W2:Y:S01]  /*0170*/  LDCU UR5, c[0x0][0x3a8] ;  /* 0x00007500ff0577ac */ /* 0x000ea20008000800 */
[----:B-1----:R-:W-:-:S05]  /*0180*/  IMAD.WIDE.U32 R4, R11, 0x4, R4 ;  /* 0x000000040b047825 */ /* 0x002fca00078e0004 */
[----:B-----5:R1:W5:Y:S01]  /*0190*/  LDG.E R0, desc[UR20][R4.64] ;  /* 0x0000001404007981 */ /* 0x020362000c1e1900 */
[----:B--2---:R-:W-:Y:S01]  /*01a0*/  UISETP.GE.U32.AND UP0, UPT, UR5, 0x8, UPT ;  /* 0x000000080500788c */ /* 0x004fe2000bf06070 */
[----:B0-----:R-:W-:Y:S01]  /*01b0*/  HFMA2 R2, -RZ, RZ, 0, 0 ;  /* 0x00000000ff027431 */ /* 0x001fe200000001ff */
[----:B------:R-:W-:Y:S02]  /*01c0*/  MOV R14, RZ ;  /* 0x000000ff000e7202 */ /* 0x000fe40000000f00 */
[----:B------:R-:W-:-:S05]  /*01d0*/  MOV R13, RZ ;  /* 0x000000ff000d7202 */ /* 0x000fca0000000f00 */
[----:B-1----:R-:W-:Y:S05]  /*01e0*/  BRA.U !UP0, `(.L_x_51) ;  /* 0x0000000908507547 */ /* 0x002fea000b800000 */
[----:B------:R-:W0:Y:S01]  /*01f0*/  LDCU.128 UR12, c[0x0][0x380] ;  /* 0x00007000ff0c77ac */ /* 0x000e220008000c00 */
[----:B------:R-:W-:Y:S01]  /*0200*/  MOV R14, RZ ;  /* 0x000000ff000e7202 */ /* 0x000fe20000000f00 */
[----:B------:R-:W1:Y:S01]  /*0210*/  LDCU.64 UR16, c[0x0][0x390] ;  /* 0x00007200ff1077ac */ /* 0x000e620008000a00 */
[----:B------:R-:W2:Y:S01]  /*0220*/  LDCU UR22, c[0x0][0x3b0] ;  /* 0x00007600ff1677ac */ /* 0x000ea20008000800 */
[----:B0-----:R-:W-:Y:S02]  /*0230*/  UIADD3 UR9, UP0, UPT, UR12, 0x10, URZ ;  /* 0x000000100c097890 */ /* 0x001fe4000ff1e0ff */
[----:B------:R-:W-:Y:S02]  /*0240*/  UIADD3 UR5, UP2, UPT, UR14, 0x10, URZ ;  /* 0x000000100e057890 */ /* 0x000fe4000ff5e0ff */
[----:B-1----:R-:W-:Y:S02]  /*0250*/  UIADD3 UR7, UP1, UPT, UR16, 0x10, URZ ;  /* 0x0000001010077890 */ /* 0x002fe4000ff3e0ff */
        /* <DEDUP_REMOVED lines=9> */
[----:B--2---:R-:W-:-:S07]  /*02f0*/  MOV R5, UR8 ;  /* 0x0000000800057c02 */ /* 0x004fce0008000f00 */
.L_x_52:
[----:B------:R-:W-:-:S05]  /*0300*/  MOV R3, R17 ;  /* 0x0000001100037202 */ /* 0x000fca0000000f00 */
[----:B------:R-:W2:Y:S04]  /*0310*/  LDG.E R15, desc[UR20][R2.64+-0x10] ;  /* 0xfffff014020f7981 */ /* 0x000ea8000c1e1900 */
[----:B------:R-:W3:Y:S04]  /*0320*/  LDG.E R17, desc[UR20][R2.64+-0xc] ;  /* 0xfffff41402117981 */ /* 0x000ee8000c1e1900 */
[----:B------:R-:W4:Y:S04]  /*0330*/  LDG.E R27, desc[UR20][R2.64+-0x8] ;  /* 0xfffff814021b7981 */ /* 0x000f28000c1e1900 */
[----:B------:R-:W4:Y:S04]  /*0340*/  LDG.E R29, desc[UR20][R2.64+-0x4] ;  /* 0xfffffc14021d7981 */ /* 0x000f28000c1e1900 */
[----:B------:R-:W4:Y:S04]  /*0350*/  LDG.E R25, desc[UR20][R2.64] ;  /* 0x0000001402197981 */ /* 0x000f28000c1e1900 */
[----:B------:R-:W4:Y:S04]  /*0360*/  LDG.E R23, desc[UR20][R2.64+0x4] ;  /* 0x0000041402177981 */ /* 0x000f28000c1e1900 */
[----:B------:R-:W4:Y:S04]  /*0370*/  LDG.E R21, desc[UR20][R2.64+0x8] ;  /* 0x0000081402157981 */ /* 0x000f28000c1e1900 */
[----:B------:R-:W4:Y:S01]  /*0380*/  LDG.E R19, desc[UR20][R2.64+0xc] ;  /* 0x00000c1402137981 */ /* 0x000f22000c1e1900 */
[----:B--2--5:R-:W-:-:S04]  /*0390*/  FADD R15, -R0, R15 ;  /* 0x0000000f000f7221 */ /* 0x024fc80000000100 */
[----:B------:R-:W-:-:S04]  /*03a0*/  FMUL R15, R10, |R15| ;  /* 0x4000000f0a0f7220 */ /* 0x000fc80000400000 */
[----:B------:R-:W0:Y:S01]  /*03b0*/  FRND.FLOOR R12, R15 ;  /* 0x0000000f000c7307 */ /* 0x000e220000205000 */
[----:B---3--:R-:W-:-:S04]  /*03c0*/  FADD R17, -R0, R17 ;  /* 0x0000001100117221 */ /* 0x008fc80000000100 */
[----:B------:R-:W-:-:S04]  /*03d0*/  FMUL R16, R10, |R17| ;  /* 0x400000110a107220 */ /* 0x000fc80000400000 */
[----:B------:R-:W1:Y:S01]  /*03e0*/  FRND.FLOOR R17, R16 ;  /* 0x0000001000117307 */ /* 0x000e620000205000 */
[----:B0-----:R-:W-:-:S05]  /*03f0*/  FADD R12, R15, -R12 ;  /* 0x8000000c0f0c7221 */ /* 0x001fca0000000000 */
[----:B------:R-:W-:Y:S01]  /*0400*/  FSETP.GT.AND P0, PT, R12, 0.5, PT ;  /* 0x3f0000000c00780b */ /* 0x000fe20003f04000 */
[----:B-1----:R-:W-:Y:S01]  /*0410*/  FADD R15, R16, -R17 ;  /* 0x80000011100f7221 */ /* 0x002fe20000000000 */
[----:B------:R-:W-:-:S11]  /*0420*/  HFMA2 R17, -RZ, RZ, 0, 0 ;  /* 0x00000000ff117431 */ /* 0x000fd600000001ff */
[----:B------:R-:W-:Y:S01]  /*0430*/  @P0 FADD R12, -R12, 1 ;  /* 0x3f8000000c0c0421 */ /* 0x000fe20000000100 */
[----:B------:R-:W-:-:S04]  /*0440*/  FSETP.GT.AND P0, PT, R15, 0.5, PT ;  /* 0x3f0000000f00780b */ /* 0x000fc80003f04000 */
[----:B------:R-:W-:-:S09]  /*0450*/  FSETP.GEU.AND P1, PT, R12, UR22, PT ;  /* 0x000000160c007c0b */ /* 0x000fd2000bf2e000 */
[----:B------:R-:W-:-:S04]  /*0460*/  @P0 FADD R15, -R15, 1 ;  /* 0x3f8000000f0f0421 */ /* 0x000fc80000000100 */
[----:B------:R-:W2:Y:S01]  /*0470*/  @!P1 LDG.E R17, desc[UR20][R4.64+-0x10] ;  /* 0xfffff01404119981 */ /* 0x000ea2000c1e1900 */
[----:B------:R-:W-:-:S03]  /*0480*/  FSETP.GEU.AND P3, PT, R15, UR22, PT ;  /* 0x000000160f007c0b */ /* 0x000fc6000bf6e000 */
[----:B------:R-:W3:Y:S01]  /*0490*/  @!P1 LDG.E R16, desc[UR20][R6.64+-0x10] ;  /* 0xfffff01406109981 */ /* 0x000ee2000c1e1900 */
[----:B------:R-:W-:-:S09]  /*04a0*/  MOV R12, RZ ;  /* 0x000000ff000c7202 */ /* 0x000fd20000000f00 */
[----:B------:R-:W3:Y:S04]  /*04b0*/  @!P3 LDG.E R12, desc[UR20][R4.64+-0xc] ;  /* 0xfffff414040cb981 */ /* 0x000ee8000c1e1900 */
[----:B------:R-:W3:Y:S01]  /*04c0*/  @!P3 LDG.E R15, desc[UR20][R6.64+-0xc] ;  /* 0xfffff414060fb981 */ /* 0x000ee2000c1e1900 */
[----:B----4-:R-:W-:-:S04]  /*04d0*/  FADD R27, -R0, R27 ;  /* 0x0000001b001b7221 */ /* 0x010fc80000000100 */
[----:B------:R-:W-:Y:S01]  /*04e0*/  FMUL R24, R10, |R27| ;  /* 0x4000001b0a187220 */ /* 0x000fe20000400000 */
[----:B------:R-:W-:-:S04]  /*04f0*/  FADD R27, -R0, R29 ;  /* 0x0000001d001b7221 */ /* 0x000fc80000000100 */
[----:B------:R-:W-:Y:S01]  /*0500*/  FMUL R20, R10, |R27| ;  /* 0x4000001b0a147220 */ /* 0x000fe20000400000 */
[----:B------:R-:W0:Y:S01]  /*0510*/  FRND.FLOOR R29, R24 ;  /* 0x00000018001d7307 */ /* 0x000e220000205000 */
[C---:B------:R-:W-:Y:S01]  /*0520*/  FADD R25, -R0.reuse, R25 ;  /* 0x0000001900197221 */ /* 0x040fe20000000100 */
[----:B------:R-:W-:-:S06]  /*0530*/  FADD R23, -R0, R23 ;  /* 0x0000001700177221 */ /* 0x000fcc0000000100 */
[----:B------:R-:W1:Y:S01]  /*0540*/  FRND.FLOOR R27, R20 ;  /* 0x00000014001b7307 */ /* 0x000e620000205000 */
[----:B------:R-:W-:Y:S01]  /*0550*/  FMUL R25, R10, |R25| ;  /* 0x400000190a197220 */ /* 0x000fe20000400000 */
[----:B------:R-:W-:Y:S01]  /*0560*/  FADD R21, -R0, R21 ;  /* 0x0000001500157221 */ /* 0x000fe20000000100 */
[----:B------:R-:W-:-:S05]  /*0570*/  FMUL R23, R10, |R23| ;  /* 0x400000170a177220 */ /* 0x000fca0000400000 */
[----:B------:R-:W4:Y:S01]  /*0580*/  FRND.FLOOR R18, R25 ;  /* 0x0000001900127307 */ /* 0x000f220000205000 */
[----:B------:R-:W-:Y:S01]  /*0590*/  FMUL R21, R10, |R21| ;  /* 0x400000150a157220 */ /* 0x000fe20000400000 */
[----:B0-----:R-:W-:Y:S01]  /*05a0*/  FADD R22, R24, -R29 ;  /* 0x8000001d18167221 */ /* 0x001fe20000000000 */
[----:B------:R-:W-:Y:S01]  /*05b0*/  FADD R19, -R0, R19 ;  /* 0x0000001300137221 */ /* 0x000fe20000000100 */
[----:B-1----:R-:W-:-:S04]  /*05c0*/  FADD R27, R20, -R27 ;  /* 0x8000001b141b7221 */ /* 0x002fc80000000000 */
[----:B------:R-:W0:Y:S01]  /*05d0*/  FRND.FLOOR R26, R23 ;  /* 0x00000017001a7307 */ /* 0x000e220000205000 */
[----:B------:R-:W-:Y:S01]  /*05e0*/  FSETP.GT.AND P0, PT, R22, 0.5, PT ;  /* 0x3f0000001600780b */ /* 0x000fe20003f04000 */
[----:B------:R-:W-:-:S06]  /*05f0*/  FMUL R19, R10, |R19| ;  /* 0x400000130a137220 */ /* 0x000fcc0000400000 */
[----:B------:R-:W1:Y:S01]  /*0600*/  FRND.FLOOR R20, R21 ;  /* 0x0000001500147307 */ /* 0x000e620000205000 */
[----:B----4-:R-:W-:Y:S01]  /*0610*/  FADD R24, R25, -R18 ;  /* 0x8000001219187221 */ /* 0x010fe20000000000 */
[----:B------:R-:W-:-:S06]  /*0620*/  FSETP.GT.AND P2, PT, R27, 0.5, PT ;  /* 0x3f0000001b00780b */ /* 0x000fcc0003f44000 */
[----:B------:R-:W4:Y:S01]  /*0630*/  FRND.FLOOR R18, R19 ;  /* 0x0000001300127307 */ /* 0x000f220000205000 */
[----:B0-----:R-:W-:Y:S01]  /*0640*/  FADD R23, R23, -R26 ;  /* 0x8000001a17177221 */ /* 0x001fe20000000000 */
[----:B------:R-:W-:Y:S01]  /*0650*/  FSETP.GT.AND P4, PT, R24, 0.5, PT ;  /* 0x3f0000001800780b */ /* 0x000fe20003f84000 */
[----:B------:R-:W-:Y:S01]  /*0660*/  @P0 FADD R22, -R22, 1 ;  /* 0x3f80000016160421 */ /* 0x000fe20000000100 */
[----:B-1----:R-:W-:Y:S02]  /*0670*/  FADD R20, R21, -R20 ;  /* 0x8000001415147221 */ /* 0x002fe40000000000 */
[----:B------:R-:W-:Y:S02]  /*0680*/  FSETP.GT.AND P5, PT, R23, 0.5, PT ;  /* 0x3f0000001700780b */ /* 0x000fe40003fa4000 */
[----:B------:R-:W-:Y:S02]  /*0690*/  FSETP.GEU.AND P0, PT, R22, UR22, PT ;  /* 0x0000001616007c0b */ /* 0x000fe4000bf0e000 */
[----:B------:R-:W-:Y:S01]  /*06a0*/  FSETP.GT.AND P6, PT, R20, 0.5, PT ;  /* 0x3f0000001400780b */ /* 0x000fe20003fc4000 */
[----:B------:R-:W-:Y:S01]  /*06b0*/  @P2 FADD R27, -R27, 1 ;  /* 0x3f8000001b1b2421 */ /* 0x000fe20000000100 */
[----:B----4-:R-:W-:Y:S01]  /*06c0*/  FADD R19, R19, -R18 ;  /* 0x8000001213137221 */ /* 0x010fe20000000000 */
[----:B------:R-:W-:-:S02]  /*06d0*/  HFMA2 R18, -RZ, RZ, 0, 0 ;  /* 0x00000000ff127431 */ /* 0x000fc400000001ff */
[----:B------:R-:W-:Y:S01]  /*06e0*/  @P4 FADD R24, -R24, 1 ;  /* 0x3f80000018184421 */ /* 0x000fe20000000100 */
[----:B------:R-:W-:Y:S01]  /*06f0*/  FSETP.GEU.AND P2, PT, R27, UR22, PT ;  /* 0x000000161b007c0b */ /* 0x000fe2000bf4e000 */
[----:B------:R-:W-:Y:S01]  /*0700*/  IMAD.MOV.U32 R22, RZ, RZ, RZ ;  /* 0x000000ffff167224 */ /* 0x000fe200078e00ff */
[----:B------:R-:W-:Y:S01]  /*0710*/  FSETP.GT.AND P4, PT, R19, 0.5, PT ;  /* 0x3f0000001300780b */ /* 0x000fe20003f84000 */
[----:B------:R-:W-:-:S04]  /*0720*/  @P5 FADD R23, -R23, 1 ;  /* 0x3f80000017175421 */ /* 0x000fc80000000100 */
[----:B------:R-:W-:Y:S01]  /*0730*/  @P6 FADD R20, -R20, 1 ;  /* 0x3f80000014146421 */ /* 0x000fe20000000100 */
[----:B------:R-:W4:Y:S01]  /*0740*/  @!P0 LDG.E R18, desc[UR20][R4.64+-0x8] ;  /* 0xfffff81404128981 */ /* 0x000f22000c1e1900 */
[----:B------:R-:W-:-:S03]  /*0750*/  FSETP.GEU.AND P6, PT, R23, UR22, PT ;  /* 0x0000001617007c0b */ /* 0x000fc6000bfce000 */
[----:B------:R-:W-:Y:S01]  /*0760*/  FSETP.GEU.AND P5, PT, R20, UR22, PT ;  /* 0x0000001614007c0b */ /* 0x000fe2000bfae000 */
[----:B------:R-:W-:Y:S01]  /*0770*/  HFMA2 R20, -RZ, RZ, 0, 0 ;  /* 0x00000000ff147431 */ /* 0x000fe200000001ff */
[----:B------:R-:W4:Y:S01]  /*0780*/  @!P2 LDG.E R23, desc[UR20][R6.64+-0x4] ;  /* 0xfffffc140617a981 */ /* 0x000f22000c1e1900 */
[----:B------:R-:W-:-:S07]  /*0790*/  @P4 FADD R19, -R19, 1 ;  /* 0x3f80000013134421 */ /* 0x000fce0000000100 */
[----:B------:R-:W4:Y:S04]  /*07a0*/  @!P6 LDG.E R27, desc[UR20][R6.64+0x4] ;  /* 0x00000414061be981 */ /* 0x000f28000c1e1900 */
[----:B------:R-:W4:Y:S01]  /*07b0*/  @!P6 LDG.E R20, desc[UR20][R4.64+0x4] ;  /* 0x000004140414e981 */ /* 0x000f22000c1e1900 */
[C---:B--2---:R-:W-:Y:S01]  /*07c0*/  FADD R21, R17.reuse, R14 ;  /* 0x0000000e11157221 */ /* 0x044fe20000000000 */
[----:B---3--:R-:W-:Y:S01]  /*07d0*/  @!P1 FMUL R22, R17, R16 ;  /* 0x0000001011169220 */ /* 0x008fe20000400000 */
[----:B------:R-:W-:Y:S01]  /*07e0*/  FSETP.GEU.AND P1, PT, R24, UR22, PT ;  /* 0x0000001618007c0b */ /* 0x000fe2000bf2e000 */
[----:B------:R-:W2:Y:S01]  /*07f0*/  @!P0 LDG.E R17, desc[UR20][R6.64+-0x8] ;  /* 0xfffff81406118981 */ /* 0x000ea2000c1e1900 */
[----:B------:R-:W-:Y:S01]  /*0800*/  MOV R14, RZ ;  /* 0x000000ff000e7202 */ /* 0x000fe20000000f00 */
[----:B------:R-:W-:-:S05]  /*0810*/  HFMA2 R16, -RZ, RZ, 0, 0 ;  /* 0x00000000ff107431 */ /* 0x000fca00000001ff */
[----:B------:R-:W3:Y:S01]  /*0820*/  @!P2 LDG.E R14, desc[UR20][R4.64+-0x4] ;  /* 0xfffffc14040ea981 */ /* 0x000ee2000c1e1900 */
[----:B------:R-:W-:-:S04]  /*0830*/  MOV R24, RZ ;  /* 0x000000ff00187202 */ /* 0x000fc80000000f00 */
[----:B------:R-:W3:Y:S01]  /*0840*/  @!P1 LDG.E R16, desc[UR20][R4.64] ;  /* 0x0000001404109981 */ /* 0x000ee2000c1e1900 */
[----:B------:R-:W-:-:S03]  /*0850*/  @!P3 FMUL R24, R12, R15 ;  /* 0x0000000f0c18b220 */ /* 0x000fc60000400000 */
[----:B------:R-:W3:Y:S01]  /*0860*/  @!P1 LDG.E R25, desc[UR20][R6.64] ;  /* 0x0000001406199981 */ /* 0x000ee2000c1e1900 */
[----:B------:R-:W-:Y:S01]  /*0870*/  FSETP.GEU.AND P3, PT, R19, UR22, PT ;  /* 0x0000001613007c0b */ /* 0x000fe2000bf6e000 */
[----:B------:R-:W-:Y:S01]  /*0880*/  FADD R21, R21, R12 ;  /* 0x0000000c15157221 */ /* 0x000fe20000000000 */
[----:B------:R-:W-:Y:S01]  /*0890*/  MOV R19, RZ ;  /* 0x000000ff00137202 */ /* 0x000fe20000000f00 */
[----:B------:R-:W-:Y:S02]  /*08a0*/  HFMA2 R12, -RZ, RZ, 0, 0 ;  /* 0x00000000ff0c7431 */ /* 0x000fe400000001ff */
[----:B------:R-:W-:Y:S02]  /*08b0*/  FADD R13, R22, R13 ;  /* 0x0000000d160d7221 */ /* 0x000fe40000000000 */
[----:B------:R-:W3:Y:S04]  /*08c0*/  @!P5 LDG.E R22, desc[UR20][R6.64+0x8] ;  /* 0x000008140616d981 */ /* 0x000ee8000c1e1900 */
[----:B------:R-:W3:Y:S04]  /*08d0*/  @!P5 LDG.E R19, desc[UR20][R4.64+0x8] ;  /* 0x000008140413d981 */ /* 0x000ee8000c1e1900 */
[----:B------:R0:W3:Y:S04]  /*08e0*/  @!P3 LDG.E R12, desc[UR20][R4.64+0xc] ;  /* 0x00000c14040cb981 */ /* 0x0000e8000c1e1900 */
[----:B------:R1:W3:Y:S01]  /*08f0*/  @!P3 LDG.E R15, desc[UR20][R6.64+0xc] ;  /* 0x00000c14060fb981 */ /* 0x0002e2000c1e1900 */
[----:B------:R-:W-:Y:S01]  /*0900*/  FADD R24, R13, R24 ;  /* 0x000000180d187221 */ /* 0x000fe20000000000 */
[----:B------:R-:W-:Y:S01]  /*0910*/  MOV R13, RZ ;  /* 0x000000ff000d7202 */ /* 0x000fe20000000f00 */
[----:B------:R-:W-:-:S04]  /*0920*/  UIADD3 UR5, UPT, UPT, UR5, 0x8, URZ ;  /* 0x0000000805057890 */ /* 0x000fc8000fffe0ff */
[----:B------:R-:W-:Y:S01]  /*0930*/  UISETP.NE.AND UP0, UPT, UR5, URZ, UPT ;  /* 0x000000ff0500728c */ /* 0x000fe2000bf05270 */
[----:B----4-:R-:W-:Y:S01]  /*0940*/  FADD R21, R21, R18 ;  /* 0x0000001215157221 */ /* 0x010fe20000000000 */
[----:B--2---:R-:W-:Y:S01]  /*0950*/  @!P0 FMUL R13, R18, R17 ;  /* 0x00000011120d8220 */ /* 0x004fe20000400000 */
[----:B------:R-:W-:-:S03]  /*0960*/  HFMA2 R17, -RZ, RZ, 0, 0 ;  /* 0x00000000ff117431 */ /* 0x000fc600000001ff */
[----:B------:R-:W-:Y:S01]  /*0970*/  FADD R24, R24, R13 ;  /* 0x0000000d18187221 */ /* 0x000fe20000000000 */
[----:B---3--:R-:W-:Y:S01]  /*0980*/  @!P2 FMUL R17, R14, R23 ;  /* 0x000000170e11a220 */ /* 0x008fe20000400000 */
[----:B------:R-:W-:Y:S01]  /*0990*/  FADD R21, R21, R14 ;  /* 0x0000000e15157221 */ /* 0x000fe20000000000 */
[----:B------:R-:W-:Y:S01]  /*09a0*/  HFMA2 R14, -RZ, RZ, 0, 0 ;  /* 0x00000000ff0e7431 */ /* 0x000fe200000001ff */
[----:B------:R-:W-:Y:S01]  /*09b0*/  MOV R13, RZ ;  /* 0x000000ff000d7202 */ /* 0x000fe20000000f00 */
[----:B------:R-:W-:Y:S01]  /*09c0*/  FADD R24, R24, R17 ;  /* 0x0000001118187221 */ /* 0x000fe20000000000 */
[----:B------:R-:W-:Y:S01]  /*09d0*/  IADD3 R2, P0, PT, R2, 0x20, RZ ;  /* 0x0000002002027810 */ /* 0x000fe20007f1e0ff */
[----:B------:R-:W-:Y:S01]  /*09e0*/  @!P1 FMUL R13, R16, R25 ;  /* 0x00000019100d9220 */ /* 0x000fe20000400000 */
[----:B------:R-:W-:-:S03]  /*09f0*/  @!P6 FMUL R14, R20, R27 ;  /* 0x0000001b140ee220 */ /* 0x000fc60000400000 */
[----:B------:R-:W-:Y:S01]  /*0a00*/  FADD R17, R24, R13 ;  /* 0x0000000d18117221 */ /* 0x000fe20000000000 */
[----:B------:R-:W-:-:S03]  /*0a10*/  FADD R21, R21, R16 ;  /* 0x0000001015157221 */ /* 0x000fc60000000000 */
[----:B------:R-:W-:Y:S01]  /*0a20*/  FADD R14, R17, R14 ;  /* 0x0000000e110e7221 */ /* 0x000fe20000000000 */
[----:B------:R-:W-:Y:S02]  /*0a30*/  IMAD.X R17, RZ, RZ, R3, P0 ;  /* 0x000000ffff117224 */ /* 0x000fe400000e0603 */
[----:B------:R-:W-:Y:S01]  /*0a40*/  HFMA2 R3, -RZ, RZ, 0, 0 ;  /* 0x00000000ff037431 */ /* 0x000fe200000001ff */
[----:B------:R-:W-:Y:S01]  /*0a50*/  MOV R13, RZ ;  /* 0x000000ff000d7202 */ /* 0x000fe20000000f00 */
[----:B------:R-:W-:Y:S01]  /*0a60*/  FADD R20, R21, R20 ;  /* 0x0000001415147221 */ /* 0x000fe20000000000 */
[----:B------:R-:W-:Y:S01]  /*0a70*/  @!P5 FMUL R13, R19, R22 ;  /* 0x00000016130dd220 */ /* 0x000fe20000400000 */
[----:B0-----:R-:W-:Y:S02]  /*0a80*/  IADD3 R4, P0, PT, R4, 0x20, RZ ;  /* 0x0000002004047810 */ /* 0x001fe40007f1e0ff */
[----:B------:R-:W-:Y:S01]  /*0a90*/  FADD R19, R20, R19 ;  /* 0x0000001314137221 */ /* 0x000fe20000000000 */
[----:B------:R-:W-:Y:S01]  /*0aa0*/  FADD R16, R14, R13 ;  /* 0x0000000d0e107221 */ /* 0x000fe20000000000 */
[----:B-1----:R-:W-:Y:S01]  /*0ab0*/  IADD3 R6, P1, PT, R6, 0x20, RZ ;  /* 0x0000002006067810 */ /* 0x002fe20007f3e0ff */
[----:B------:R-:W-:Y:S01]  /*0ac0*/  @!P3 FMUL R3, R12, R15 ;  /* 0x0000000f0c03b220 */ /* 0x000fe20000400000 */
[----:B------:R-:W-:Y:S01]  /*0ad0*/  IADD3.X R5, PT, PT, RZ, R5, RZ, P0, !PT ;  /* 0x00000005ff057210 */ /* 0x000fe200007fe4ff */
[----:B------:R-:W-:Y:S01]  /*0ae0*/  FADD R14, R19, R12 ;  /* 0x0000000c130e7221 */ /* 0x000fe20000000000 */
[----:B------:R-:W-:Y:S01]  /*0af0*/  IADD3.X R7, PT, PT, RZ, R7, RZ, P1, !PT ;  /* 0x00000007ff077210 */ /* 0x000fe20000ffe4ff */
[----:B------:R-:W-:Y:S01]  /*0b00*/  FADD R13, R16, R3 ;  /* 0x00000003100d7221 */ /* 0x000fe20000000000 */
[----:B------:R-:W-:Y:S07]  /*0b10*/  BRA.U UP0, `(.L_x_52) ;  /* 0xfffffff500f87547 */ /* 0x000fee000b83ffff */
[----:B------:R-:W-:-:S07]  /*0b20*/  MOV R2, UR19 ;  /* 0x0000001300027c02 */ /* 0x000fce0008000f00 */
.L_x_51:
[----:B------:R-:W-:-:S09]  /*0b30*/  UISETP.NE.AND UP0, UPT, UR18, URZ, UPT ;  /* 0x000000ff1200728c */ /* 0x000fd2000bf05270 */
[----:B------:R-:W-:Y:S05]  /*0b40*/  BRA.U !UP0, `(.L_x_53) ;  /* 0x0000000908307547 */ /* 0x000fea000b800000 */
[----:B------:R-:W-:Y:S02]  /*0b50*/  UIADD3 UR5, UPT, UPT, UR18, -0x1, URZ ;  /* 0xffffffff12057890 */ /* 0x000fe4000fffe0ff */
[----:B------:R-:W-:Y:S02]  /*0b60*/  UISETP.NE.AND UP1, UPT, UR4, URZ, UPT ;  /* 0x000000ff0400728c */ /* 0x000fe4000bf25270 */
[----:B------:R-:W-:-:S09]  /*0b70*/  UISETP.GE.U32.AND UP0, UPT, UR5, 0x3, UPT ;  /* 0x000000030500788c */ /* 0x000fd2000bf06070 */
[----:B------:R-:W-:Y:S05]  /*0b80*/  BRA.U !UP0, `(.L_x_54) ;  /* 0x00000005080c7547 */ /* 0x000fea000b800000 */
[----:B------:R-:W0:Y:S01]  /*0b90*/  LDC.64 R4, c[0x0][0x380] ;  /* 0x0000e000ff047b82 */ /* 0x000e220000000a00 */
[----:B------:R-:W1:Y:S01]  /*0ba0*/  LDCU UR5, c[0x0][0x3b0] ;  /* 0x00007600ff0577ac */ /* 0x000e620008000800 */
[----:B0-----:R-:W-:-:S05]  /*0bb0*/  IMAD.WIDE.U32 R4, R2, 0x4, R4 ;  /* 0x0000000402047825 */ /* 0x001fca00078e0004 */
[----:B------:R-:W2:Y:S04]  /*0bc0*/  LDG.E R3, desc[UR20][R4.64] ;  /* 0x0000001404037981 */ /* 0x000ea8000c1e1900 */
[----:B------:R-:W3:Y:S04]  /*0bd0*/  LDG.E R7, desc[UR20][R4.64+0x4] ;  /* 0x0000041404077981 */ /* 0x000ee8000c1e1900 */
[----:B------:R-:W4:Y:S04]  /*0be0*/  LDG.E R15, desc[UR20][R4.64+0x8] ;  /* 0x00000814040f7981 */ /* 0x000f28000c1e1900 */
[----:B------:R0:W4:Y:S02]  /*0bf0*/  LDG.E R17, desc[UR20][R4.64+0xc] ;  /* 0x00000c1404117981 */ /* 0x000124000c1e1900 */
[----:B0-----:R-:W0:Y:S01]  /*0c00*/  LDC.64 R4, c[0x0][0x390] ;  /* 0x0000e400ff047b82 */ /* 0x001e220000000a00 */
[----:B------:R-:W-:Y:S01]  /*0c10*/  MOV R19, RZ ;  /* 0x000000ff00137202 */ /* 0x000fe20000000f00 */
[----:B0-----:R-:W-:-:S04]  /*0c20*/  IMAD.WIDE.U32 R4, R2, 0x4, R4 ;  /* 0x0000000402047825 */ /* 0x001fc800078e0004 */
[----:B--2--5:R-:W-:-:S04]  /*0c30*/  FADD R3, -R0, R3 ;  /* 0x0000000300037221 */ /* 0x024fc80000000100 */
[----:B------:R-:W-:Y:S01]  /*0c40*/  FMUL R3, R10, |R3| ;  /* 0x400000030a037220 */ /* 0x000fe20000400000 */
[----:B---3--:R-:W-:-:S03]  /*0c50*/  FADD R7, -R0, R7 ;  /* 0x0000000700077221 */ /* 0x008fc60000000100 */
[----:B------:R-:W0:Y:S01]  /*0c60*/  FRND.FLOOR R6, R3 ;  /* 0x0000000300067307 */ /* 0x000e220000205000 */
[----:B------:R-:W-:Y:S01]  /*0c70*/  FMUL R7, R10, |R7| ;  /* 0x400000070a077220 */ /* 0x000fe20000400000 */
[C---:B----4-:R-:W-:Y:S01]  /*0c80*/  FADD R15, -R0.reuse, R15 ;  /* 0x0000000f000f7221 */ /* 0x050fe20000000100 */
[----:B------:R-:W-:-:S03]  /*0c90*/  FADD R17, -R0, R17 ;  /* 0x0000001100117221 */ /* 0x000fc60000000100 */
[C---:B------:R-:W-:Y:S02]  /*0ca0*/  FMUL R15, R10.reuse, |R15| ;  /* 0x4000000f0a0f7220 */ /* 0x040fe40000400000 */
[----:B------:R-:W2:Y:S01]  /*0cb0*/  FRND.FLOOR R16, R7 ;  /* 0x0000000700107307 */ /* 0x000ea20000205000 */
[----:B------:R-:W-:Y:S01]  /*0cc0*/  FMUL R17, R10, |R17| ;  /* 0x400000110a117220 */ /* 0x000fe20000400000 */
[----:B0-----:R-:W-:-:S06]  /*0cd0*/  FADD R12, R3, -R6 ;  /* 0x80000006030c7221 */ /* 0x001fcc0000000000 */
[----:B------:R-:W0:Y:S01]  /*0ce0*/  FRND.FLOOR R18, R15 ;  /* 0x0000000f00127307 */ /* 0x000e220000205000 */
[----:B------:R-:W-:Y:S01]  /*0cf0*/  FSETP.GT.AND P0, PT, R12, 0.5, PT ;  /* 0x3f0000000c00780b */ /* 0x000fe20003f04000 */
[----:B--2---:R-:W-:-:S06]  /*0d00*/  FADD R16, R7, -R16 ;  /* 0x8000001007107221 */ /* 0x004fcc0000000000 */
[----:B------:R-:W2:Y:S01]  /*0d10*/  FRND.FLOOR R20, R17 ;  /* 0x0000001100147307 */ /* 0x000ea20000205000 */
[----:B------:R-:W3:Y:S01]  /*0d20*/  LDC.64 R6, c[0x0][0x388] ;  /* 0x0000e200ff067b82 */ /* 0x000ee20000000a00 */
[----:B------:R-:W-:Y:S01]  /*0d30*/  FSETP.GT.AND P1, PT, R16, 0.5, PT ;  /* 0x3f0000001000780b */ /* 0x000fe20003f24000 */
[----:B0-----:R-:W-:Y:S01]  /*0d40*/  FADD R18, R15, -R18 ;  /* 0x800000120f127221 */ /* 0x001fe20000000000 */
[----:B------:R-:W-:Y:S02]  /*0d50*/  MOV R15, RZ ;  /* 0x000000ff000f7202 */ /* 0x000fe40000000f00 */
[----:B------:R-:W-:Y:S02]  /*0d60*/  @P0 FADD R12, -R12, 1 ;  /* 0x3f8000000c0c0421 */ /* 0x000fe40000000100 */
[----:B------:R-:W-:-:S03]  /*0d70*/  FSETP.GT.AND P2, PT, R18, 0.5, PT ;  /* 0x3f0000001200780b */ /* 0x000fc60003f44000 */
[----:B-1----:R-:W-:Y:S01]  /*0d80*/  FSETP.GEU.AND P3, PT, R12, UR5, PT ;  /* 0x000000050c007c0b */ /* 0x002fe2000bf6e000 */
[----:B--2---:R-:W-:Y:S01]  /*0d90*/  FADD R20, R17, -R20 ;  /* 0x8000001411147221 */ /* 0x004fe20000000000 */
[----:B------:R-:W-:Y:S02]  /*0da0*/  HFMA2 R17, -RZ, RZ, 0, 0 ;  /* 0x00000000ff117431 */ /* 0x000fe400000001ff */
[----:B------:R-:W-:Y:S02]  /*0db0*/  @P1 FADD R16, -R16, 1 ;  /* 0x3f80000010101421 */ /* 0x000fe40000000100 */
[----:B------:R-:W-:-:S03]  /*0dc0*/  FSETP.GT.AND P0, PT, R20, 0.5, PT ;  /* 0x3f0000001400780b */ /* 0x000fc60003f04000 */
[----:B------:R-:W-:Y:S01]  /*0dd0*/  FSETP.GEU.AND P1, PT, R16, UR5, PT ;  /* 0x0000000510007c0b */ /* 0x000fe2000bf2e000 */
[----:B------:R-:W-:Y:S01]  /*0de0*/  @P2 FADD R18, -R18, 1 ;  /* 0x3f80000012122421 */ /* 0x000fe20000000100 */
[----:B---3--:R-:W-:Y:S02]  /*0df0*/  IMAD.WIDE.U32 R6, R2, 0x4, R6 ;  /* 0x0000000402067825 */ /* 0x008fe400078e0006 */
[----:B------:R-:W2:Y:S04]  /*0e00*/  @!P3 LDG.E R15, desc[UR20][R4.64] ;  /* 0x00000014040fb981 */ /* 0x000ea8000c1e1900 */
[----:B------:R-:W2:Y:S02]  /*0e10*/  @!P3 LDG.E R16, desc[UR20][R6.64] ;  /* 0x000000140610b981 */ /* 0x000ea4000c1e1900 */
[----:B------:R-:W-:Y:S01]  /*0e20*/  @P0 FADD R20, -R20, 1 ;  /* 0x3f80000014140421 */ /* 0x000fe20000000100 */
[----:B------:R-:W-:Y:S01]  /*0e30*/  FSETP.GEU.AND P0, PT, R18, UR5, PT ;  /* 0x0000000512007c0b */ /* 0x000fe2000bf0e000 */
[----:B------:R-:W-:Y:S01]  /*0e40*/  HFMA2 R3, -RZ, RZ, 0, 0 ;  /* 0x00000000ff037431 */ /* 0x000fe200000001ff */
[----:B------:R-:W3:Y:S02]  /*0e50*/  @!P1 LDG.E R17, desc[UR20][R4.64+0x4] ;  /* 0x0000041404119981 */ /* 0x000ee4000c1e1900 */
[----:B------:R-:W-:-:S02]  /*0e60*/  FSETP.GEU.AND P2, PT, R20, UR5, PT ;  /* 0x0000000514007c0b */ /* 0x000fc4000bf4e000 */
[----:B------:R-:W3:Y:S07]  /*0e70*/  @!P1 LDG.E R18, desc[UR20][R6.64+0x4] ;  /* 0x0000041406129981 */ /* 0x000eee000c1e1900 */
[----:B------:R-:W4:Y:S04]  /*0e80*/  @!P0 LDG.E R19, desc[UR20][R4.64+0x8] ;  /* 0x0000081404138981 */ /* 0x000f28000c1e1900 */
[----:B------:R-:W4:Y:S04]  /*0e90*/  @!P0 LDG.E R20, desc[UR20][R6.64+0x8] ;  /* 0x0000081406148981 */ /* 0x000f28000c1e1900 */
[----:B------:R-:W4:Y:S04]  /*0ea0*/  @!P2 LDG.E R3, desc[UR20][R4.64+0xc] ;  /* 0x00000c140403a981 */ /* 0x000f28000c1e1900 */
[----:B------:R-:W4:Y:S01]  /*0eb0*/  @!P2 LDG.E R22, desc[UR20][R6.64+0xc] ;  /* 0x00000c140616a981 */ /* 0x000f22000c1e1900 */
[----:B------:R-:W-:-:S02]  /*0ec0*/  MOV R12, RZ ;  /* 0x000000ff000c7202 */ /* 0x000fc40000000f00 */
[----:B------:R-:W-:Y:S01]  /*0ed0*/  IADD3 R2, PT, PT, R2, 0x4, RZ ;  /* 0x0000000402027810 */ /* 0x000fe20007ffe0ff */
[----:B--2---:R-:W-:Y:S01]  /*0ee0*/  @!P3 FMUL R12, R15, R16 ;  /* 0x000000100f0cb220 */ /* 0x004fe20000400000 */
[----:B------:R-:W-:Y:S02]  /*0ef0*/  HFMA2 R16, -RZ, RZ, 0, 0 ;  /* 0x00000000ff107431 */ /* 0x000fe400000001ff */
[----:B------:R-:W-:Y:S01]  /*0f00*/  FADD R14, R14, R15 ;  /* 0x0000000f0e0e7221 */ /* 0x000fe20000000000 */
[----:B------:R-:W-:Y:S01]  /*0f10*/  FADD R15, R13, R12 ;  /* 0x0000000c0d0f7221 */ /* 0x000fe20000000000 */
[----:B------:R-:W-:Y:S01]  /*0f20*/  CS2R R12, SRZ ;  /* 0x00000000000c7805 */ /* 0x000fe2000001ff00 */
[----:B---3--:R-:W-:Y:S01]  /*0f30*/  @!P1 FMUL R16, R17, R18 ;  /* 0x0000001211109220 */ /* 0x008fe20000400000 */
[----:B------:R-:W-:-:S03]  /*0f40*/  FADD R14, R14, R17 ;  /* 0x000000110e0e7221 */ /* 0x000fc60000000000 */
[----:B------:R-:W-:Y:S01]  /*0f50*/  FADD R15, R15, R16 ;  /* 0x000000100f0f7221 */ /* 0x000fe20000000000 */
[----:B----4-:R-:W-:Y:S01]  /*0f60*/  FADD R14, R14, R19 ;  /* 0x000000130e0e7221 */ /* 0x010fe20000000000 */
[----:B------:R-:W-:-:S04]  /*0f70*/  @!P0 FMUL R12, R19, R20 ;  /* 0x00000014130c8220 */ /* 0x000fc80000400000 */
[----:B------:R-:W-:Y:S01]  /*0f80*/  FADD R12, R15, R12 ;  /* 0x0000000c0f0c7221 */ /* 0x000fe20000000000 */
[----:B------:R-:W-:Y:S01]  /*0f90*/  @!P2 FMUL R13, R3, R22 ;  /* 0x00000016030da220 */ /* 0x000fe20000400000 */
[----:B------:R-:W-:-:S03]  /*0fa0*/  FADD R14, R14, R3 ;  /* 0x000000030e0e7221 */ /* 0x000fc60000000000 */
[----:B------:R-:W-:-:S07]  /*0fb0*/  FADD R13, R12, R13 ;  /* 0x0000000d0c0d7221 */ /* 0x000fce0000000000 */
.L_x_54:
[----:B------:R-:W-:Y:S05]  /*0fc0*/  BRA.U !UP1, `(.L_x_53) ;  /* 0x0000000509107547 */ /* 0x000fea000b800000 */
[----:B------:R-:W0:Y:S01]  /*0fd0*/  LDCU UR5, c[0x0][0x3a8] ;  /* 0x00007500ff0577ac */ /* 0x000e220008000800 */
[----:B------:R-:W-:Y:S02]  /*0fe0*/  UISETP.NE.AND UP0, UPT, UR4, 0x1, UPT ;  /* 0x000000010400788c */ /* 0x000fe4000bf05270 */
[----:B0-----:R-:W-:-:S07]  /*0ff0*/  ULOP3.LUT UP1, URZ, UR5, 0x1, URZ, 0xc0, !UPT ;  /* 0x0000000105ff7892 */ /* 0x001fce000f82c0ff */
[----:B------:R-:W-:Y:S05]  /*1000*/  BRA.U !UP0, `(.L_x_55) ;  /* 0x0000000108987547 */ /* 0x000fea000b800000 */
[----:B------:R-:W0:Y:S01]  /*1010*/  LDC.64 R4, c[0x0][0x380] ;  /* 0x0000e000ff047b82 */ /* 0x000e220000000a00 */
[----:B------:R-:W1:Y:S01]  /*1020*/  LDCU UR5, c[0x0][0x3b0] ;  /* 0x00007600ff0577ac */ /* 0x000e620008000800 */
[----:B0-----:R-:W-:-:S05]  /*1030*/  IMAD.WIDE.U32 R4, R2, 0x4, R4 ;  /* 0x0000000402047825 */ /* 0x001fca00078e0004 */
[----:B------:R-:W2:Y:S04]  /*1040*/  LDG.E R3, desc[UR20][R4.64] ;  /* 0x0000001404037981 */ /* 0x000ea8000c1e1900 */
[----:B------:R0:W3:Y:S02]  /*1050*/  LDG.E R7, desc[UR20][R4.64+0x4] ;  /* 0x0000041404077981 */ /* 0x0000e4000c1e1900 */
[----:B0-----:R-:W0:Y:S02]  /*1060*/  LDC.64 R4, c[0x0][0x390] ;  /* 0x0000e400ff047b82 */ /* 0x001e240000000a00 */
[----:B0-----:R-:W-:-:S04]  /*1070*/  IMAD.WIDE.U32 R4, R2, 0x4, R4 ;  /* 0x0000000402047825 */ /* 0x001fc800078e0004 */
[----:B--2--5:R-:W-:-:S04]  /*1080*/  FADD R3, -R0, R3 ;  /* 0x0000000300037221 */ /* 0x024fc80000000100 */
[----:B------:R-:W-:Y:S01]  /*1090*/  FMUL R3, R10, |R3| ;  /* 0x400000030a037220 */ /* 0x000fe20000400000 */
[----:B---3--:R-:W-:-:S03]  /*10a0*/  FADD R7, -R0, R7 ;  /* 0x0000000700077221 */ /* 0x008fc60000000100 */
[----:B------:R-:W0:Y:S01]  /*10b0*/  FRND.FLOOR R6, R3 ;  /* 0x0000000300067307 */ /* 0x000e220000205000 */
[----:B------:R-:W-:-:S07]  /*10c0*/  FMUL R15, R10, |R7| ;  /* 0x400000070a0f7220 */ /* 0x000fce0000400000 */
[----:B------:R-:W2:Y:S01]  /*10d0*/  FRND.FLOOR R16, R15 ;  /* 0x0000000f00107307 */ /* 0x000ea20000205000 */
[----:B0-----:R-:W-:Y:S01]  /*10e0*/  FADD R12, R3, -R6 ;  /* 0x80000006030c7221 */ /* 0x001fe20000000000 */
[----:B------:R-:W-:Y:S01]  /*10f0*/  MOV R3, RZ ;  /* 0x000000ff00037202 */ /* 0x000fe20000000f00 */
[----:B------:R-:W0:Y:S03]  /*1100*/  LDC.64 R6, c[0x0][0x388] ;  /* 0x0000e200ff067b82 */ /* 0x000e260000000a00 */
[----:B------:R-:W-:Y:S01]  /*1110*/  FSETP.GT.AND P0, PT, R12, 0.5, PT ;  /* 0x3f0000000c00780b */ /* 0x000fe20003f04000 */
[----:B--2---:R-:W-:Y:S01]  /*1120*/  FADD R16, R15, -R16 ;  /* 0x800000100f107221 */ /* 0x004fe20000000000 */
[----:B------:R-:W-:-:S04]  /*1130*/  HFMA2 R15, -RZ, RZ, 0, 0 ;  /* 0x00000000ff0f7431 */ /* 0x000fc800000001ff */
[----:B------:R-:W-:-:S07]  /*1140*/  FSETP.GT.AND P1, PT, R16, 0.5, PT ;  /* 0x3f0000001000780b */ /* 0x000fce0003f24000 */
[----:B------:R-:W-:-:S05]  /*1150*/  @P0 FADD R12, -R12, 1 ;  /* 0x3f8000000c0c0421 */ /* 0x000fca0000000100 */
[----:B-1----:R-:W-:Y:S01]  /*1160*/  FSETP.GEU.AND P0, PT, R12, UR5, PT ;  /* 0x000000050c007c0b */ /* 0x002fe2000bf0e000 */
[----:B------:R-:W-:Y:S01]  /*1170*/  @P1 FADD R16, -R16, 1 ;  /* 0x3f80000010101421 */ /* 0x000fe20000000100 */
[----:B0-----:R-:W-:-:S04]  /*1180*/  IMAD.WIDE.U32 R6, R2, 0x4, R6 ;  /* 0x0000000402067825 */ /* 0x001fc800078e0006 */
[----:B------:R-:W-:-:S07]  /*1190*/  FSETP.GEU.AND P1, PT, R16, UR5, PT ;  /* 0x0000000510007c0b */ /* 0x000fce000bf2e000 */
[----:B------:R-:W2:Y:S04]  /*11a0*/  @!P0 LDG.E R3, desc[UR20][R4.64] ;  /* 0x0000001404038981 */ /* 0x000ea8000c1e1900 */
[----:B------:R-:W3:Y:S04]  /*11b0*/  @!P0 LDG.E R16, desc[UR20][R6.64] ;  /* 0x0000001406108981 */ /* 0x000ee8000c1e1900 */
[----:B------:R-:W4:Y:S04]  /*11c0*/  @!P1 LDG.E R15, desc[UR20][R4.64+0x4] ;  /* 0x00000414040f9981 */ /* 0x000f28000c1e1900 */
[----:B------:R-:W4:Y:S01]  /*11d0*/  @!P1 LDG.E R18, desc[UR20][R6.64+0x4] ;  /* 0x0000041406129981 */ /* 0x000f22000c1e1900 */
[----:B------:R-:W-:Y:S01]  /*11e0*/  IMAD.MOV.U32 R12, RZ, RZ, RZ ;  /* 0x000000ffff0c7224 */ /* 0x000fe200078e00ff */
[----:B------:R-:W-:-:S02]  /*11f0*/  MOV R17, RZ ;  /* 0x000000ff00117202 */ /* 0x000fc40000000f00 */
[----:B------:R-:W-:Y:S01]  /*1200*/  IADD3 R2, PT, PT, R2, 0x2, RZ ;  /* 0x0000000202027810 */ /* 0x000fe20007ffe0ff */
[----:B--2---:R-:W-:Y:S01]  /*1210*/  FADD R14, R14, R3 ;  /* 0x000000030e0e7221 */ /* 0x004fe20000000000 */
[----:B---3--:R-:W-:-:S04]  /*1220*/  @!P0 FMUL R12, R3, R16 ;  /* 0x00000010030c8220 */ /* 0x008fc80000400000 */
[----:B------:R-:W-:Y:S01]  /*1230*/  FADD R12, R13, R12 ;  /* 0x0000000c0d0c7221 */ /* 0x000fe20000000000 */
[----:B----4-:R-:W-:Y:S01]  /*1240*/  FADD R14, R14, R15 ;  /* 0x0000000f0e0e7221 */ /* 0x010fe20000000000 */
[----:B------:R-:W-:-:S04]  /*1250*/  @!P1 FMUL R17, R15, R18 ;  /* 0x000000120f119220 */ /* 0x000fc80000400000 */
[----:B------:R-:W-:-:S07]  /*1260*/  FADD R13, R12, R17 ;  /* 0x000000110c0d7221 */ /* 0x000fce0000000000 */
.L_x_55:
[----:B------:R-:W-:Y:S05]  /*1270*/  BRA.U !UP1, `(.L_x_53) ;  /* 0x0000000109647547 */ /* 0x000fea000b800000 */
[----:B------:R-:W0:Y:S01]  /*1280*/  LDC.64 R4, c[0x0][0x380] ;  /* 0x0000e000ff047b82 */ /* 0x000e220000000a00 */
[----:B------:R-:W1:Y:S01]  /*1290*/  LDCU UR5, c[0x0][0x3b0] ;  /* 0x00007600ff0577ac */ /* 0x000e620008000800 */
[----:B0-----:R-:W-:-:S06]  /*12a0*/  IMAD.WIDE.U32 R4, R2, 0x4, R4 ;  /* 0x0000000402047825 */ /* 0x001fcc00078e0004 */
[----:B------:R-:W2:Y:S01]  /*12b0*/  LDG.E R5, desc[UR20][R4.64] ;  /* 0x0000001404057981 */ /* 0x000ea2000c1e1900 */
[----:B------:R-:W-:Y:S01]  /*12c0*/  BSSY.RECONVERGENT B0, `(.L_x_56) ;  /* 0x0000012000007945 */ /* 0x000fe20003800200 */
[----:B------:R-:W-:Y:S02]  /*12d0*/  HFMA2 R7, -RZ, RZ, 0, 0 ;  /* 0x00000000ff077431 */ /* 0x000fe400000001ff */
[----:B--2--5:R-:W-:-:S04]  /*12e0*/  FADD R3, -R0, R5 ;  /* 0x0000000500037221 */ /* 0x024fc80000000100 */
[----:B------:R-:W-:-:S04]  /*12f0*/  FMUL R3, R10, |R3| ;  /* 0x400000030a037220 */ /* 0x000fc80000400000 */
[----:B------:R-:W0:Y:S02]  /*1300*/  FRND.FLOOR R0, R3 ;  /* 0x0000000300007307 */ /* 0x000e240000205000 */
[----:B0-----:R-:W-:-:S05]  /*1310*/  FADD R0, R3, -R0 ;  /* 0x8000000003007221 */ /* 0x001fca0000000000 */
[----:B------:R-:W-:-:S13]  /*1320*/  FSETP.GT.AND P0, PT, R0, 0.5, PT ;  /* 0x3f0000000000780b */ /* 0x000fda0003f04000 */
[----:B------:R-:W-:-:S05]  /*1330*/  @P0 FADD R0, -R0, 1 ;  /* 0x3f80000000000421 */ /* 0x000fca0000000100 */
[----:B-1----:R-:W-:Y:S02]  /*1340*/  FSETP.GEU.AND P0, PT, R0, UR5, PT ;  /* 0x0000000500007c0b */ /* 0x002fe4000bf0e000 */
[----:B------:R-:W-:-:S11]  /*1350*/  MOV R0, RZ ;  /* 0x000000ff00007202 */ /* 0x000fd60000000f00 */
[----:B------:R-:W-:Y:S05]  /*1360*/  @P0 BRA `(.L_x_57) ;  /* 0x00000000001c0947 */ /* 0x000fea0003800000 */
[----:B------:R-:W0:Y:S08]  /*1370*/  LDC.64 R4, c[0x0][0x390] ;  /* 0x0000e400ff047b82 */ /* 0x000e300000000a00 */
[----:B------:R-:W1:Y:S01]  /*1380*/  LDC.64 R6, c[0x0][0x388] ;  /* 0x0000e200ff067b82 */ /* 0x000e620000000a00 */
[----:B0-----:R-:W-:-:S04]  /*1390*/  IMAD.WIDE.U32 R4, R2, 0x4, R4 ;  /* 0x0000000402047825 */ /* 0x001fc800078e0004 */
[----:B-1----:R-:W-:Y:S02]  /*13a0*/  IMAD.WIDE.U32 R2, R2, 0x4, R6 ;  /* 0x0000000402027825 */ /* 0x002fe400078e0006 */
[----:B------:R-:W2:Y:S04]  /*13b0*/  LDG.E R7, desc[UR20][R4.64] ;  /* 0x0000001404077981 */ /* 0x000ea8000c1e1900 */
[----:B------:R-:W2:Y:S02]  /*13c0*/  LDG.E R2, desc[UR20][R2.64] ;  /* 0x0000001402027981 */ /* 0x000ea4000c1e1900 */
[----:B--2---:R-:W-:-:S07]  /*13d0*/  FMUL R0, R7, R2 ;  /* 0x0000000207007220 */ /* 0x004fce0000400000 */
.L_x_57:
[----:B------:R-:W-:Y:S05]  /*13e0*/  BSYNC.RECONVERGENT B0 ;  /* 0x0000000000007941 */ /* 0x000fea0003800200 */
.L_x_56:
[----:B------:R-:W-:Y:S01]  /*13f0*/  FADD R14, R14, R7 ;  /* 0x000000070e0e7221 */ /* 0x000fe20000000000 */
[----:B------:R-:W-:-:S07]  /*1400*/  FADD R13, R13, R0 ;  /* 0x000000000d0d7221 */ /* 0x000fce0000000000 */
.L_x_53:
[----:B------:R-:W0:Y:S01]  /*1410*/  MUFU.RCP R3, R14 ;  /* 0x0000000e00037308 */ /* 0x000e220000001000 */
[----:B------:R-:W-:Y:S07]  /*1420*/  BSSY.RECONVERGENT B0, `(.L_x_58) ;  /* 0x000000c000007945 */ /* 0x000fee0003800200 */
[----:B------:R-:W1:Y:S01]  /*1430*/  FCHK P0, R13, R14 ;  /* 0x0000000e0d007302 */ /* 0x000e620000000000 */
[----:B0----5:R-:W-:-:S04]  /*1440*/  FFMA R0, R3, -R14, 1 ;  /* 0x3f80000003007423 */ /* 0x021fc8000000080e */
        /* <DEDUP_REMOVED lines=8> */
[----:B------:R-:W-:Y:S05]  /*14d0*/  CALL.REL.NOINC `($__internal_1_$__cuda_sm3x_div_rn_noftz_f32_slowpath) ;  /* 0x0000000000907944 */ /* 0x000fea0003c00000 */
.L_x_59:
[----:B------:R-:W-:Y:S05]  /*14e0*/  BSYNC.RECONVERGENT B0 ;  /* 0x0000000000007941 */ /* 0x000fea0003800200 */
.L_x_58:
        /* <DEDUP_REMOVED lines=13> */
.L_x_50:
        /* <DEDUP_REMOVED lines=15> */
[----:B------:R-:W-:Y:S05]  /*16b0*/  CALL.REL.NOINC `($__internal_1_$__cuda_sm3x_div_rn_noftz_f32_slowpath) ;  /* 0x0000000000187944 */ /* 0x000fea0003c00000 */
[----:B------:R-:W-:-:S07]  /*16c0*/  MOV R5, R0 ;  /* 0x0000000000057202 */ /* 0x000fce0000000f00 */
.L_x_62:
[----:B------:R-:W-:Y:S05]  /*16d0*/  BSYNC.RECONVERGENT B0 ;  /* 0x0000000000007941 */ /* 0x000fea0003800200 */
.L_x_61:
[----:B------:R-:W0:Y:S02]  /*16e0*/  LDC.64 R2, c[0x0][0x3a0] ;  /* 0x0000e800ff027b82 */ /* 0x000e240000000a00 */
[----:B0-----:R-:W-:-:S05]  /*16f0*/  IMAD.WIDE R8, R8, 0x4, R2 ;  /* 0x0000000408087825 */ /* 0x001fca00078e0202 */
[----:B------:R-:W-:Y:S01]  /*1700*/  STG.E desc[UR20][R8.64], R5 ;  /* 0x0000000508007986 */ /* 0x000fe2000c101914 */
[----:B------:R-:W-:Y:S05]  /*1710*/  EXIT ;  /* 0x000000000000794d */ /* 0x000fea0003800000 */
        .weak           $__internal_1_$__cuda_sm3x_div_rn_noftz_f32_slowpath
        .type           $__internal_1_$__cuda_sm3x_div_rn_noftz_f32_slowpath,@function
        .size           $__internal_1_$__cuda_sm3x_div_rn_noftz_f32_slowpath,(.L_x_76 - $__internal_1_$__cuda_sm3x_div_rn_noftz_f32_slowpath)
$__internal_1_$__cuda_sm3x_div_rn_noftz_f32_slowpath:
        /* <DEDUP_REMOVED lines=9> */
[----:B------:R-:W-:Y:S01]  /*17b0*/  @!P0 IMAD.MOV.U32 R4, RZ, RZ, RZ ;  /* 0x000000ffff048224 */ /* 0x000fe200078e00ff */
        /* <DEDUP_REMOVED lines=17> */
[----:B------:R-:W-:Y:S02]  /*18d0*/  ISETP.GE.AND P0, PT, R5, RZ, PT ;  /* 0x000000ff0500720c */ /* 0x000fe40003f06270 */
[----:B------:R-:W-:-:S11]  /*18e0*/  ISETP.GE.AND P1, PT, R6, RZ, PT ;  /* 0x000000ff0600720c */ /* 0x000fd60003f26270 */
[----:B------:R-:W-:Y:S01]  /*18f0*/  @P0 MOV R4, RZ ;  /* 0x000000ff00040202 */ /* 0x000fe20000000f00 */
[----:B------:R-:W-:Y:S01]  /*1900*/  @!P0 FFMA R0, R0, 1.84467440737095516160e+19, RZ ;  /* 0x5f80000000008823 */ /* 0x000fe200000000ff */
[----:B------:R-:W-:Y:S01]  /*1910*/  @!P0 MOV R4, 0xffffffc0 ;  /* 0xffffffc000048802 */ /* 0x000fe20000000f00 */
[----:B------:R-:W-:-:S03]  /*1920*/  @!P1 FFMA R3, R3, 1.84467440737095516160e+19, RZ ;  /* 0x5f80000003039823 */ /* 0x000fc600000000ff */
[----:B------:R-:W-:-:S07]  /*1930*/  @!P1 IADD3 R4, PT, PT, R4, 0x40, RZ ;  /* 0x0000004004049810 */ /* 0x000fce0007ffe0ff */
.L_x_64:
[----:B------:R-:W-:Y:S01]  /*1940*/  LEA R6, R14, 0xc0800000, 0x17 ;  /* 0xc08000000e067811 */ /* 0x000fe200078eb8ff */
[----:B------:R-:W-:Y:S03]  /*1950*/  BSSY.RECONVERGENT B2, `(.L_x_69) ;  /* 0x0000036000027945 */ /* 0x000fe60003800200 */
[----:B------:R-:W-:Y:S02]  /*1960*/  IADD3 R6, PT, PT, -R6, R3, RZ ;  /* 0x0000000306067210 */ /* 0x000fe40007ffe1ff */
[----:B------:R-:W-:Y:S02]  /*1970*/  IADD3 R3, PT, PT, R12, -0x7f, RZ ;  /* 0xffffff810c037810 */ /* 0x000fe40007ffe0ff */
[----:B------:R-:W0:Y:S01]  /*1980*/  MUFU.RCP R5, R6 ;  /* 0x0000000600057308 */ /* 0x000e220000001000 */
[----:B------:R-:W-:Y:S02]  /*1990*/  FADD.FTZ R7, -R6, -RZ ;  /* 0x800000ff06077221 */ /* 0x000fe40000010100 */
[----:B------:R-:W-:-:S02]  /*19a0*/  IMAD R0, R3, -0x800000, R0 ;  /* 0xff80000003007824 */ /* 0x000fc400078e0200 */
[----:B0-----:R-:W-:-:S04]  /*19b0*/  FFMA R12, R5, R7, 1 ;  /* 0x3f800000050c7423 */ /* 0x001fc80000000007 */
        /* <DEDUP_REMOVED lines=22> */
[C---:B------:R-:W-:Y:S01]  /*1b20*/  IADD3 R6, PT, PT, R7.reuse, 0x20, RZ ;  /* 0x0000002007067810 */ /* 0x040fe20007ffe0ff */
[CCC-:B------:R-:W-:Y:S01]  /*1b30*/  FFMA.RM R4, R16.reuse, R12.reuse, R13.reuse ;  /* 0x0000000c10047223 */ /* 0x1c0fe2000000400d */
[----:B------:R-:W-:Y:S02]  /*1b40*/  ISETP.NE.AND P2, PT, R7, RZ, PT ;  /* 0x000000ff0700720c */ /* 0x000fe40003f45270 */
[----:B------:R-:W-:Y:S01]  /*1b50*/  LOP3.LUT R5, R3, 0x7fffff, RZ, 0xc0, !PT ;  /* 0x007fffff03057812 */ /* 0x000fe200078ec0ff */
[----:B------:R-:W-:Y:S01]  /*1b60*/  FFMA.RP R3, R16, R12, R13 ;  /* 0x0000000c10037223 */ /* 0x000fe2000000800d */
[----:B------:R-:W-:Y:S02]  /*1b70*/  ISETP.NE.AND P1, PT, R7, RZ, PT ;  /* 0x000000ff0700720c */ /* 0x000fe40003f25270 */
[----:B------:R-:W-:Y:S02]  /*1b80*/  LOP3.LUT R5, R5, 0x800000, RZ, 0xfc, !PT ;  /* 0x0080000005057812 */ /* 0x000fe400078efcff */
[----:B------:R-:W-:-:S02]  /*1b90*/  IADD3 R7, PT, PT, -R7, RZ, RZ ;  /* 0x000000ff07077210 */ /* 0x000fc40007ffe1ff */
[----:B------:R-:W-:Y:S02]  /*1ba0*/  SHF.L.U32 R6, R5, R6, RZ ;  /* 0x0000000605067219 */ /* 0x000fe400000006ff */
[----:B------:R-:W-:Y:S02]  /*1bb0*/  FSETP.NEU.FTZ.AND P0, PT, R3, R4, PT ;  /* 0x000000040300720b */ /* 0x000fe40003f1d000 */
[----:B------:R-:W-:Y:S02]  /*1bc0*/  SEL R4, R7, RZ, P2 ;  /* 0x000000ff07047207 */ /* 0x000fe40001000000 */
[----:B------:R-:W-:Y:S02]  /*1bd0*/  ISETP.NE.AND P1, PT, R6, RZ, P1 ;  /* 0x000000ff0600720c */ /* 0x000fe40000f25270 */
[----:B------:R-:W-:Y:S02]  /*1be0*/  SHF.R.U32.HI R4, RZ, R4, R5 ;  /* 0x00000004ff047219 */ /* 0x000fe40000011605 */
[----:B------:R-:W-:-:S02]  /*1bf0*/  PLOP3.LUT P0, PT, P0, P1, PT, 0xf8, 0x8f ;  /* 0x00000000008f781c */ /* 0x000fc40000703f70 */
[----:B------:R-:W-:Y:S02]  /*1c00*/  SHF.R.U32.HI R6, RZ, 0x1, R4 ;  /* 0x00000001ff067819 */ /* 0x000fe40000011604 */
[----:B------:R-:W-:-:S04]  /*1c10*/  SEL R3, RZ, 0x1, !P0 ;  /* 0x00000001ff037807 */ /* 0x000fc80004000000 */
[----:B------:R-:W-:-:S04]  /*1c20*/  LOP3.LUT R3, R3, 0x1, R6, 0xf8, !PT ;  /* 0x0000000103037812 */ /* 0x000fc800078ef806 */
[----:B------:R-:W-:-:S04]  /*1c30*/  LOP3.LUT R3, R3, R4, RZ, 0xc0, !PT ;  /* 0x0000000403037212 */ /* 0x000fc800078ec0ff */
[----:B------:R-:W-:-:S04]  /*1c40*/  IADD3 R3, PT, PT, R6, R3, RZ ;  /* 0x0000000306037210 */ /* 0x000fc80007ffe0ff */
[----:B------:R-:W-:Y:S01]  /*1c50*/  LOP3.LUT R0, R3, R0, RZ, 0xfc, !PT ;  /* 0x0000000003007212 */ /* 0x000fe200078efcff */
[----:B------:R-:W-:Y:S06]  /*1c60*/  BRA `(.L_x_72) ;  /* 0x0000000000107947 */ /* 0x000fec0003800000 */
.L_x_71:
[----:B------:R-:W-:-:S04]  /*1c70*/  LOP3.LUT R0, R0, 0x80000000, RZ, 0xc0, !PT ;  /* 0x8000000000007812 */ /* 0x000fc800078ec0ff */
[----:B------:R-:W-:Y:S01]  /*1c80*/  LOP3.LUT R0, R0, 0x7f800000, RZ, 0xfc, !PT ;  /* 0x7f80000000007812 */ /* 0x000fe200078efcff */
[----:B------:R-:W-:Y:S06]  /*1c90*/  BRA `(.L_x_72) ;  /* 0x0000000000047947 */ /* 0x000fec0003800000 */
.L_x_70:
[----:B------:R-:W-:-:S07]  /*1ca0*/  LEA R0, R5, R0, 0x17 ;  /* 0x0000000005007211 */ /* 0x000fce00078eb8ff */
.L_x_72:
[----:B------:R-:W-:Y:S05]  /*1cb0*/  BSYNC.RECONVERGENT B2 ;  /* 0x0000000000027941 */ /* 0x000fea0003800200 */
.L_x_69:
[----:B------:R-:W-:Y:S05]  /*1cc0*/  BRA `(.L_x_73) ;  /* 0x0000000000207947 */ /* 0x000fea0003800000 */
.L_x_68:
[----:B------:R-:W-:-:S04]  /*1cd0*/  LOP3.LUT R0, R3, 0x80000000, R0, 0x48, !PT ;  /* 0x8000000003007812 */ /* 0x000fc800078e4800 */
[----:B------:R-:W-:Y:S01]  /*1ce0*/  LOP3.LUT R0, R0, 0x7f800000, RZ, 0xfc, !PT ;  /* 0x7f80000000007812 */ /* 0x000fe200078efcff */
[----:B------:R-:W-:Y:S06]  /*1cf0*/  BRA `(.L_x_73) ;  /* 0x0000000000147947 */ /* 0x000fec0003800000 */
.L_x_67:
[----:B------:R-:W-:Y:S01]  /*1d00*/  LOP3.LUT R0, R3, 0x80000000, R0, 0x48, !PT ;  /* 0x8000000003007812 */ /* 0x000fe200078e4800 */
[----:B------:R-:W-:Y:S06]  /*1d10*/  BRA `(.L_x_73) ;  /* 0x00000000000c7947 */ /* 0x000fec0003800000 */
.L_x_66:
[----:B------:R-:W0:Y:S01]  /*1d20*/  MUFU.RSQ R0, -QNAN ;  /* 0xffc0000000007908 */ /* 0x000e220000001400 */
[----:B------:R-:W-:Y:S05]  /*1d30*/  BRA `(.L_x_73) ;  /* 0x0000000000047947 */ /* 0x000fea0003800000 */
.L_x_65:
[----:B------:R-:W-:-:S07]  /*1d40*/  FADD.FTZ R0, R0, R3 ;  /* 0x0000000300007221 */ /* 0x000fce0000010000 */
.L_x_73:
[----:B------:R-:W-:Y:S05]  /*1d50*/  BSYNC.RECONVERGENT B1 ;  /* 0x0000000000017941 */ /* 0x000fea0003800200 */
.L_x_63:
[----:B------:R-:W-:-:S04]  /*1d60*/  HFMA2 R3, -RZ, RZ, 0, 0 ;  /* 0x00000000ff037431 */ /* 0x000fc800000001ff */
[----:B0-----:R-:W-:Y:S05]  /*1d70*/  RET.REL.NODEC R2 `(_Z10pdm_tophatPfS_S_S_S_iiff) ;  /* 0xffffffe002a07950 */ /* 0x001fea0003c3ffff */
.L_x_74:
        /* <DEDUP_REMOVED lines=16> */
.L_x_76:


//--------------------- .nv.shared.reserved.0     --------------------------
	.section	.nv.shared.reserved.0,"aw",@nobits
	.weak		__nv_reservedSMEM_offset_0_alias
	.size		__nv_reservedSMEM_offset_0_alias, 0, 64
	.other		__nv_reservedSMEM_offset_0_alias,@"STO_CUDA_RESERVED_SHARED STV_DEFAULT"
__nv_reservedSMEM_offset_0_alias:
	.zero		0
	.zero		64


//--------------------- .nv.constant0._Z9pdm_gaussPfS_S_S_S_iiff --------------------------
	.section	.nv.constant0._Z9pdm_gaussPfS_S_S_S_iiff,"a",@progbits
	.sectionflags	@""
	.align	4
.nv.constant0._Z9pdm_gaussPfS_S_S_S_iiff:
	.zero		952


//--------------------- .nv.constant0._Z10pdm_tophatPfS_S_S_S_iiff --------------------------
	.section	.nv.constant0._Z10pdm_tophatPfS_S_S_S_iiff,"a",@progbits
	.sectionflags	@""
	.align	4
.nv.constant0._Z10pdm_tophatPfS_S_S_S_iiff:
	.zero		952


//--------------------- SYMBOLS --------------------------

	.type		.nv.reservedSmem.offset0,@object
	.size		.nv.reservedSmem.offset0,0x4
